//
// Generated by NVIDIA NVVM Compiler
//
// Compiler Build ID: CL-36424714
// Cuda compilation tools, release 13.0, V13.0.88
// Based on NVVM 20.0.0
//

.version 9.0
.target sm_100
.address_size 64

	// .globl	_Z25calc_pairwise_dist_kernelPdS_iiS_
.func  (.param .b64 func_retval0) __internal_accurate_pow
(
	.param .b64 __internal_accurate_pow_param_0,
	.param .b64 __internal_accurate_pow_param_1
)
;

.visible .entry _Z25calc_pairwise_dist_kernelPdS_iiS_(
	.param .u64 .ptr .align 1 _Z25calc_pairwise_dist_kernelPdS_iiS__param_0,
	.param .u64 .ptr .align 1 _Z25calc_pairwise_dist_kernelPdS_iiS__param_1,
	.param .u32 _Z25calc_pairwise_dist_kernelPdS_iiS__param_2,
	.param .u32 _Z25calc_pairwise_dist_kernelPdS_iiS__param_3,
	.param .u64 .ptr .align 1 _Z25calc_pairwise_dist_kernelPdS_iiS__param_4
)
{
	.reg .pred 	%p<4>;
	.reg .b32 	%r<16>;
	.reg .b64 	%rd<13>;
	.reg .b64 	%fd<14>;

	ld.param.u64 	%rd1, [_Z25calc_pairwise_dist_kernelPdS_iiS__param_0];
	ld.param.u64 	%rd2, [_Z25calc_pairwise_dist_kernelPdS_iiS__param_1];
	ld.param.u32 	%r4, [_Z25calc_pairwise_dist_kernelPdS_iiS__param_2];
	ld.param.u32 	%r5, [_Z25calc_pairwise_dist_kernelPdS_iiS__param_3];
	ld.param.u64 	%rd3, [_Z25calc_pairwise_dist_kernelPdS_iiS__param_4];
	mov.u32 	%r6, %ctaid.x;
	mov.u32 	%r7, %ntid.x;
	mov.u32 	%r8, %tid.x;
	mad.lo.s32 	%r1, %r6, %r7, %r8;
	mov.u32 	%r9, %ctaid.y;
	mov.u32 	%r10, %ntid.y;
	mov.u32 	%r11, %tid.y;
	mad.lo.s32 	%r12, %r9, %r10, %r11;
	setp.ge.s32 	%p1, %r1, %r5;
	setp.ge.s32 	%p2, %r12, %r4;
	or.pred  	%p3, %p1, %p2;
	@%p3 bra 	$L__BB0_2;
	cvta.to.global.u64 	%rd4, %rd1;
	cvta.to.global.u64 	%rd5, %rd2;
	cvta.to.global.u64 	%rd6, %rd3;
	mul.lo.s32 	%r13, %r1, 3;
	mul.wide.s32 	%rd7, %r13, 8;
	add.s64 	%rd8, %rd4, %rd7;
	ld.global.f64 	%fd1, [%rd8];
	mul.lo.s32 	%r14, %r12, 3;
	mul.wide.u32 	%rd9, %r14, 8;
	add.s64 	%rd10, %rd5, %rd9;
	ld.global.f64 	%fd2, [%rd10];
	sub.f64 	%fd3, %fd1, %fd2;
	ld.global.f64 	%fd4, [%rd8+8];
	ld.global.f64 	%fd5, [%rd10+8];
	sub.f64 	%fd6, %fd4, %fd5;
	ld.global.f64 	%fd7, [%rd8+16];
	ld.global.f64 	%fd8, [%rd10+16];
	sub.f64 	%fd9, %fd7, %fd8;
	mul.f64 	%fd10, %fd6, %fd6;
	fma.rn.f64 	%fd11, %fd3, %fd3, %fd10;
	fma.rn.f64 	%fd12, %fd9, %fd9, %fd11;
	sqrt.rn.f64 	%fd13, %fd12;
	mad.lo.s32 	%r15, %r4, %r1, %r12;
	mul.wide.s32 	%rd11, %r15, 8;
	add.s64 	%rd12, %rd6, %rd11;
	st.global.f64 	[%rd12], %fd13;
$L__BB0_2:
	ret;

}
	// .globl	_Z20gen_elec_grid_kernelPKdS0_ddddiiPd
.visible .entry _Z20gen_elec_grid_kernelPKdS0_ddddiiPd(
	.param .u64 .ptr .align 1 _Z20gen_elec_grid_kernelPKdS0_ddddiiPd_param_0,
	.param .u64 .ptr .align 1 _Z20gen_elec_grid_kernelPKdS0_ddddiiPd_param_1,
	.param .f64 _Z20gen_elec_grid_kernelPKdS0_ddddiiPd_param_2,
	.param .f64 _Z20gen_elec_grid_kernelPKdS0_ddddiiPd_param_3,
	.param .f64 _Z20gen_elec_grid_kernelPKdS0_ddddiiPd_param_4,
	.param .f64 _Z20gen_elec_grid_kernelPKdS0_ddddiiPd_param_5,
	.param .u32 _Z20gen_elec_grid_kernelPKdS0_ddddiiPd_param_6,
	.param .u32 _Z20gen_elec_grid_kernelPKdS0_ddddiiPd_param_7,
	.param .u64 .ptr .align 1 _Z20gen_elec_grid_kernelPKdS0_ddddiiPd_param_8
)
{
	.reg .pred 	%p<30>;
	.reg .b32 	%r<26>;
	.reg .b64 	%rd<25>;
	.reg .b64 	%fd<183>;

	ld.param.u64 	%rd10, [_Z20gen_elec_grid_kernelPKdS0_ddddiiPd_param_0];
	ld.param.u64 	%rd11, [_Z20gen_elec_grid_kernelPKdS0_ddddiiPd_param_1];
	ld.param.f64 	%fd63, [_Z20gen_elec_grid_kernelPKdS0_ddddiiPd_param_2];
	ld.param.f64 	%fd64, [_Z20gen_elec_grid_kernelPKdS0_ddddiiPd_param_3];
	ld.param.f64 	%fd65, [_Z20gen_elec_grid_kernelPKdS0_ddddiiPd_param_4];
	ld.param.f64 	%fd66, [_Z20gen_elec_grid_kernelPKdS0_ddddiiPd_param_5];
	ld.param.u32 	%r13, [_Z20gen_elec_grid_kernelPKdS0_ddddiiPd_param_6];
	ld.param.u32 	%r14, [_Z20gen_elec_grid_kernelPKdS0_ddddiiPd_param_7];
	cvta.to.global.u64 	%rd1, %rd11;
	cvta.to.global.u64 	%rd2, %rd10;
	mov.u32 	%r15, %ctaid.x;
	mov.u32 	%r16, %ntid.x;
	mov.u32 	%r17, %tid.x;
	mad.lo.s32 	%r1, %r15, %r16, %r17;
	setp.ge.s32 	%p1, %r1, %r14;
	@%p1 bra 	$L__BB1_32;
	setp.lt.s32 	%p2, %r13, 1;
	mov.f64 	%fd182, 0d0000000000000000;
	@%p2 bra 	$L__BB1_31;
	mul.lo.s32 	%r2, %r13, %r1;
	and.b32  	%r3, %r13, 3;
	setp.lt.u32 	%p3, %r13, 4;
	mov.f64 	%fd182, 0d0000000000000000;
	mov.b32 	%r25, 0;
	@%p3 bra 	$L__BB1_17;
	and.b32  	%r25, %r13, 2147483644;
	neg.s32 	%r23, %r25;
	add.s64 	%rd24, %rd1, 16;
	mov.f64 	%fd182, 0d0000000000000000;
	mov.u32 	%r22, %r2;
$L__BB1_4:
	.pragma "nounroll";
	mul.wide.s32 	%rd12, %r22, 8;
	add.s64 	%rd13, %rd2, %rd12;
	add.s64 	%rd5, %rd13, 16;
	ld.global.f64 	%fd2, [%rd13];
	ld.global.f64 	%fd3, [%rd24+-16];
	mul.f64 	%fd71, %fd63, %fd3;
	div.rn.f64 	%fd4, %fd71, %fd64;
	setp.gt.f64 	%p4, %fd3, 0d0000000000000000;
	selp.f64 	%fd72, %fd65, %fd66, %p4;
	div.rn.f64 	%fd73, %fd4, %fd72;
	abs.f64 	%fd74, %fd73;
	add.f64 	%fd75, %fd74, %fd74;
	sqrt.rn.f64 	%fd76, %fd75;
	add.f64 	%fd77, %fd76, %fd76;
	mul.f64 	%fd78, %fd76, %fd77;
	div.rn.f64 	%fd5, %fd72, %fd78;
	setp.leu.f64 	%p5, %fd2, %fd76;
	@%p5 bra 	$L__BB1_6;
	mul.f64 	%fd84, %fd2, %fd2;
	div.rn.f64 	%fd171, %fd4, %fd84;
	bra.uni 	$L__BB1_7;
$L__BB1_6:
	abs.f64 	%fd79, %fd5;
	mul.f64 	%fd80, %fd2, %fd79;
	mul.f64 	%fd81, %fd2, %fd80;
	sub.f64 	%fd82, %fd65, %fd81;
	add.f64 	%fd83, %fd66, %fd81;
	selp.f64 	%fd171, %fd82, %fd83, %p4;
$L__BB1_7:
	add.f64 	%fd9, %fd182, %fd171;
	ld.global.f64 	%fd10, [%rd5+-8];
	ld.global.f64 	%fd11, [%rd24+-8];
	mul.f64 	%fd85, %fd63, %fd11;
	div.rn.f64 	%fd12, %fd85, %fd64;
	setp.gt.f64 	%p7, %fd11, 0d0000000000000000;
	selp.f64 	%fd86, %fd65, %fd66, %p7;
	div.rn.f64 	%fd87, %fd12, %fd86;
	abs.f64 	%fd88, %fd87;
	add.f64 	%fd89, %fd88, %fd88;
	sqrt.rn.f64 	%fd90, %fd89;
	add.f64 	%fd91, %fd90, %fd90;
	mul.f64 	%fd92, %fd90, %fd91;
	div.rn.f64 	%fd13, %fd86, %fd92;
	setp.gt.f64 	%p8, %fd10, %fd90;
	@%p8 bra 	$L__BB1_9;
	abs.f64 	%fd93, %fd13;
	mul.f64 	%fd94, %fd10, %fd93;
	mul.f64 	%fd95, %fd10, %fd94;
	sub.f64 	%fd96, %fd65, %fd95;
	add.f64 	%fd97, %fd66, %fd95;
	selp.f64 	%fd172, %fd96, %fd97, %p7;
	bra.uni 	$L__BB1_10;
$L__BB1_9:
	mul.f64 	%fd98, %fd10, %fd10;
	div.rn.f64 	%fd172, %fd12, %fd98;
$L__BB1_10:
	add.f64 	%fd17, %fd9, %fd172;
	ld.global.f64 	%fd18, [%rd5];
	ld.global.f64 	%fd19, [%rd24];
	mul.f64 	%fd99, %fd63, %fd19;
	div.rn.f64 	%fd20, %fd99, %fd64;
	setp.gt.f64 	%p10, %fd19, 0d0000000000000000;
	selp.f64 	%fd100, %fd65, %fd66, %p10;
	div.rn.f64 	%fd101, %fd20, %fd100;
	abs.f64 	%fd102, %fd101;
	add.f64 	%fd103, %fd102, %fd102;
	sqrt.rn.f64 	%fd104, %fd103;
	add.f64 	%fd105, %fd104, %fd104;
	mul.f64 	%fd106, %fd104, %fd105;
	div.rn.f64 	%fd21, %fd100, %fd106;
	setp.gt.f64 	%p11, %fd18, %fd104;
	@%p11 bra 	$L__BB1_12;
	abs.f64 	%fd107, %fd21;
	mul.f64 	%fd108, %fd18, %fd107;
	mul.f64 	%fd109, %fd18, %fd108;
	sub.f64 	%fd110, %fd65, %fd109;
	add.f64 	%fd111, %fd66, %fd109;
	selp.f64 	%fd173, %fd110, %fd111, %p10;
	bra.uni 	$L__BB1_13;
$L__BB1_12:
	mul.f64 	%fd112, %fd18, %fd18;
	div.rn.f64 	%fd173, %fd20, %fd112;
$L__BB1_13:
	add.f64 	%fd25, %fd17, %fd173;
	ld.global.f64 	%fd26, [%rd5+8];
	ld.global.f64 	%fd27, [%rd24+8];
	mul.f64 	%fd113, %fd63, %fd27;
	div.rn.f64 	%fd28, %fd113, %fd64;
	setp.gt.f64 	%p13, %fd27, 0d0000000000000000;
	selp.f64 	%fd114, %fd65, %fd66, %p13;
	div.rn.f64 	%fd115, %fd28, %fd114;
	abs.f64 	%fd116, %fd115;
	add.f64 	%fd117, %fd116, %fd116;
	sqrt.rn.f64 	%fd118, %fd117;
	add.f64 	%fd119, %fd118, %fd118;
	mul.f64 	%fd120, %fd118, %fd119;
	div.rn.f64 	%fd29, %fd114, %fd120;
	setp.gt.f64 	%p14, %fd26, %fd118;
	@%p14 bra 	$L__BB1_15;
	abs.f64 	%fd121, %fd29;
	mul.f64 	%fd122, %fd26, %fd121;
	mul.f64 	%fd123, %fd26, %fd122;
	sub.f64 	%fd124, %fd65, %fd123;
	add.f64 	%fd125, %fd66, %fd123;
	selp.f64 	%fd174, %fd124, %fd125, %p13;
	bra.uni 	$L__BB1_16;
$L__BB1_15:
	mul.f64 	%fd126, %fd26, %fd26;
	div.rn.f64 	%fd174, %fd28, %fd126;
$L__BB1_16:
	add.f64 	%fd182, %fd25, %fd174;
	add.s32 	%r23, %r23, 4;
	add.s32 	%r22, %r22, 4;
	add.s64 	%rd24, %rd24, 32;
	setp.ne.s32 	%p16, %r23, 0;
	@%p16 bra 	$L__BB1_4;
$L__BB1_17:
	setp.eq.s32 	%p17, %r3, 0;
	@%p17 bra 	$L__BB1_31;
	setp.eq.s32 	%p18, %r3, 1;
	@%p18 bra 	$L__BB1_26;
	add.s32 	%r19, %r25, %r2;
	mul.wide.s32 	%rd14, %r19, 8;
	add.s64 	%rd7, %rd2, %rd14;
	ld.global.f64 	%fd36, [%rd7];
	mul.wide.u32 	%rd15, %r25, 8;
	add.s64 	%rd8, %rd1, %rd15;
	ld.global.f64 	%fd37, [%rd8];
	mul.f64 	%fd128, %fd63, %fd37;
	div.rn.f64 	%fd38, %fd128, %fd64;
	setp.gt.f64 	%p19, %fd37, 0d0000000000000000;
	selp.f64 	%fd129, %fd65, %fd66, %p19;
	div.rn.f64 	%fd130, %fd38, %fd129;
	abs.f64 	%fd131, %fd130;
	add.f64 	%fd132, %fd131, %fd131;
	sqrt.rn.f64 	%fd133, %fd132;
	add.f64 	%fd134, %fd133, %fd133;
	mul.f64 	%fd135, %fd133, %fd134;
	div.rn.f64 	%fd39, %fd129, %fd135;
	setp.gt.f64 	%p20, %fd36, %fd133;
	@%p20 bra 	$L__BB1_21;
	abs.f64 	%fd136, %fd39;
	mul.f64 	%fd137, %fd36, %fd136;
	mul.f64 	%fd138, %fd36, %fd137;
	sub.f64 	%fd139, %fd65, %fd138;
	add.f64 	%fd140, %fd66, %fd138;
	selp.f64 	%fd177, %fd139, %fd140, %p19;
	bra.uni 	$L__BB1_22;
$L__BB1_21:
	mul.f64 	%fd141, %fd36, %fd36;
	div.rn.f64 	%fd177, %fd38, %fd141;
$L__BB1_22:
	add.f64 	%fd43, %fd182, %fd177;
	ld.global.f64 	%fd44, [%rd7+8];
	ld.global.f64 	%fd45, [%rd8+8];
	mul.f64 	%fd142, %fd63, %fd45;
	div.rn.f64 	%fd46, %fd142, %fd64;
	setp.gt.f64 	%p22, %fd45, 0d0000000000000000;
	selp.f64 	%fd143, %fd65, %fd66, %p22;
	div.rn.f64 	%fd144, %fd46, %fd143;
	abs.f64 	%fd145, %fd144;
	add.f64 	%fd146, %fd145, %fd145;
	sqrt.rn.f64 	%fd147, %fd146;
	add.f64 	%fd148, %fd147, %fd147;
	mul.f64 	%fd149, %fd147, %fd148;
	div.rn.f64 	%fd47, %fd143, %fd149;
	setp.gt.f64 	%p23, %fd44, %fd147;
	@%p23 bra 	$L__BB1_24;
	setp.gt.f64 	%p24, %fd45, 0d0000000000000000;
	abs.f64 	%fd150, %fd47;
	mul.f64 	%fd151, %fd44, %fd150;
	mul.f64 	%fd152, %fd44, %fd151;
	sub.f64 	%fd153, %fd65, %fd152;
	add.f64 	%fd154, %fd66, %fd152;
	selp.f64 	%fd178, %fd153, %fd154, %p24;
	bra.uni 	$L__BB1_25;
$L__BB1_24:
	mul.f64 	%fd155, %fd44, %fd44;
	div.rn.f64 	%fd178, %fd46, %fd155;
$L__BB1_25:
	add.f64 	%fd182, %fd43, %fd178;
	add.s32 	%r25, %r25, 2;
$L__BB1_26:
	and.b32  	%r20, %r13, 1;
	setp.eq.b32 	%p25, %r20, 1;
	not.pred 	%p26, %p25;
	@%p26 bra 	$L__BB1_31;
	add.s32 	%r21, %r25, %r2;
	mul.wide.s32 	%rd16, %r21, 8;
	add.s64 	%rd17, %rd2, %rd16;
	ld.global.f64 	%fd54, [%rd17];
	mul.wide.u32 	%rd18, %r25, 8;
	add.s64 	%rd19, %rd1, %rd18;
	ld.global.f64 	%fd55, [%rd19];
	mul.f64 	%fd156, %fd63, %fd55;
	div.rn.f64 	%fd56, %fd156, %fd64;
	setp.gt.f64 	%p27, %fd55, 0d0000000000000000;
	selp.f64 	%fd157, %fd65, %fd66, %p27;
	div.rn.f64 	%fd158, %fd56, %fd157;
	abs.f64 	%fd159, %fd158;
	add.f64 	%fd160, %fd159, %fd159;
	sqrt.rn.f64 	%fd161, %fd160;
	add.f64 	%fd162, %fd161, %fd161;
	mul.f64 	%fd163, %fd161, %fd162;
	div.rn.f64 	%fd57, %fd157, %fd163;
	setp.gt.f64 	%p28, %fd54, %fd161;
	@%p28 bra 	$L__BB1_29;
	setp.gt.f64 	%p29, %fd55, 0d0000000000000000;
	abs.f64 	%fd164, %fd57;
	mul.f64 	%fd165, %fd54, %fd164;
	mul.f64 	%fd166, %fd54, %fd165;
	sub.f64 	%fd167, %fd65, %fd166;
	add.f64 	%fd168, %fd66, %fd166;
	selp.f64 	%fd181, %fd167, %fd168, %p29;
	bra.uni 	$L__BB1_30;
$L__BB1_29:
	mul.f64 	%fd169, %fd54, %fd54;
	div.rn.f64 	%fd181, %fd56, %fd169;
$L__BB1_30:
	add.f64 	%fd182, %fd182, %fd181;
$L__BB1_31:
	ld.param.u64 	%rd23, [_Z20gen_elec_grid_kernelPKdS0_ddddiiPd_param_8];
	cvta.to.global.u64 	%rd20, %rd23;
	mul.wide.s32 	%rd21, %r1, 8;
	add.s64 	%rd22, %rd20, %rd21;
	st.global.f64 	[%rd22], %fd182;
$L__BB1_32:
	ret;

}
	// .globl	_Z19gen_vdw_grid_kernelPdS_S_ddiiS_
.visible .entry _Z19gen_vdw_grid_kernelPdS_S_ddiiS_(
	.param .u64 .ptr .align 1 _Z19gen_vdw_grid_kernelPdS_S_ddiiS__param_0,
	.param .u64 .ptr .align 1 _Z19gen_vdw_grid_kernelPdS_S_ddiiS__param_1,
	.param .u64 .ptr .align 1 _Z19gen_vdw_grid_kernelPdS_S_ddiiS__param_2,
	.param .f64 _Z19gen_vdw_grid_kernelPdS_S_ddiiS__param_3,
	.param .f64 _Z19gen_vdw_grid_kernelPdS_S_ddiiS__param_4,
	.param .u32 _Z19gen_vdw_grid_kernelPdS_S_ddiiS__param_5,
	.param .u32 _Z19gen_vdw_grid_kernelPdS_S_ddiiS__param_6,
	.param .u64 .ptr .align 1 _Z19gen_vdw_grid_kernelPdS_S_ddiiS__param_7
)
{
	.reg .pred 	%p<81>;
	.reg .b32 	%r<100>;
	.reg .b64 	%rd<23>;
	.reg .b64 	%fd<123>;

	ld.param.u64 	%rd9, [_Z19gen_vdw_grid_kernelPdS_S_ddiiS__param_1];
	ld.param.u64 	%rd10, [_Z19gen_vdw_grid_kernelPdS_S_ddiiS__param_2];
	ld.param.f64 	%fd48, [_Z19gen_vdw_grid_kernelPdS_S_ddiiS__param_4];
	ld.param.u32 	%r24, [_Z19gen_vdw_grid_kernelPdS_S_ddiiS__param_5];
	ld.param.u32 	%r25, [_Z19gen_vdw_grid_kernelPdS_S_ddiiS__param_6];
	mov.u32 	%r26, %ctaid.x;
	mov.u32 	%r27, %ntid.x;
	mov.u32 	%r28, %tid.x;
	mad.lo.s32 	%r1, %r26, %r27, %r28;
	setp.ge.s32 	%p6, %r1, %r25;
	@%p6 bra 	$L__BB2_41;
	setp.lt.s32 	%p7, %r24, 1;
	mov.f64 	%fd122, 0d0000000000000000;
	@%p7 bra 	$L__BB2_40;
	mul.lo.s32 	%r98, %r24, %r1;
	abs.f64 	%fd51, %fd48;
	mul.f64 	%fd1, %fd51, 0d3FE0000000000000;
	mov.f64 	%fd52, 0dBFC5555555555555;
	{
	.reg .b32 %temp; 
	mov.b64 	{%temp, %r3}, %fd52;
	}
	and.b32  	%r4, %r3, 2146435072;
	setp.lt.s32 	%p8, %r3, 0;
	selp.b32 	%r5, 0, 2146435072, %p8;
	mov.f64 	%fd53, 0d4000000000000000;
	{
	.reg .b32 %temp; 
	mov.b64 	{%temp, %r6}, %fd53;
	}
	and.b32  	%r7, %r6, 2146435072;
	setp.eq.s32 	%p9, %r7, 1062207488;
	setp.lt.s32 	%p10, %r6, 0;
	selp.b32 	%r8, 0, 2146435072, %p10;
	and.b32  	%r29, %r6, 2147483647;
	setp.ne.s32 	%p11, %r29, 1071644672;
	and.pred  	%p1, %p9, %p11;
	mov.f64 	%fd54, 0d4028000000000000;
	{
	.reg .b32 %temp; 
	mov.b64 	{%temp, %r9}, %fd54;
	}
	and.b32  	%r10, %r9, 2146435072;
	setp.eq.s32 	%p12, %r10, 1073741824;
	setp.lt.s32 	%p13, %r9, 0;
	selp.b32 	%r11, 0, 2146435072, %p13;
	and.b32  	%r30, %r9, 2147483647;
	setp.ne.s32 	%p14, %r30, 1071644672;
	and.pred  	%p2, %p12, %p14;
	mov.f64 	%fd55, 0d4018000000000000;
	{
	.reg .b32 %temp; 
	mov.b64 	{%temp, %r12}, %fd55;
	}
	and.b32  	%r13, %r12, 2146435072;
	setp.lt.s32 	%p15, %r12, 0;
	selp.b32 	%r14, 0, 2146435072, %p15;
	neg.s32 	%r99, %r24;
	cvta.to.global.u64 	%rd21, %rd10;
	cvta.to.global.u64 	%rd22, %rd9;
	mov.f64 	%fd122, 0d0000000000000000;
$L__BB2_3:
	ld.param.f64 	%fd112, [_Z19gen_vdw_grid_kernelPdS_S_ddiiS__param_3];
	ld.param.u64 	%rd19, [_Z19gen_vdw_grid_kernelPdS_S_ddiiS__param_0];
	mul.wide.s32 	%rd12, %r98, 8;
	cvta.to.global.u64 	%rd13, %rd19;
	add.s64 	%rd14, %rd13, %rd12;
	ld.global.f64 	%fd3, [%rd14];
	ld.global.f64 	%fd56, [%rd21];
	add.f64 	%fd4, %fd112, %fd56;
	ld.global.f64 	%fd5, [%rd22];
	abs.f64 	%fd57, %fd5;
	sqrt.rn.f64 	%fd6, %fd57;
	div.rn.f64 	%fd58, %fd1, %fd6;
	add.f64 	%fd59, %fd58, 0d3FF0000000000000;
	sqrt.rn.f64 	%fd7, %fd59;
	add.f64 	%fd8, %fd7, 0d3FF0000000000000;
	{
	.reg .b32 %temp; 
	mov.b64 	{%temp, %r18}, %fd8;
	}
	abs.f64 	%fd9, %fd8;
	setp.neu.f64 	%p16, %fd8, 0d0000000000000000;
	@%p16 bra 	$L__BB2_5;
	setp.lt.s32 	%p18, %r3, 0;
	setp.eq.s32 	%p19, %r4, 1127219200;
	selp.b32 	%r31, %r18, 0, %p19;
	or.b32  	%r32, %r31, 2146435072;
	selp.b32 	%r33, %r32, %r31, %p18;
	mov.b32 	%r34, 0;
	mov.b64 	%fd115, {%r34, %r33};
	bra.uni 	$L__BB2_6;
$L__BB2_5:
	setp.lt.s32 	%p17, %r18, 0;
	{ // callseq 0, 0
	.param .b64 param0;
	st.param.f64 	[param0], %fd9;
	.param .b64 param1;
	st.param.f64 	[param1], 0dBFC5555555555555;
	.param .b64 retval0;
	call.uni (retval0), 
	__internal_accurate_pow, 
	(
	param0, 
	param1
	);
	ld.param.f64 	%fd60, [retval0];
	} // callseq 0
	selp.f64 	%fd115, 0dFFF8000000000000, %fd60, %p17;
$L__BB2_6:
	add.f64 	%fd62, %fd8, 0dBFC5555555555555;
	{
	.reg .b32 %temp; 
	mov.b64 	{%temp, %r35}, %fd62;
	}
	and.b32  	%r36, %r35, 2146435072;
	setp.ne.s32 	%p20, %r36, 2146435072;
	@%p20 bra 	$L__BB2_11;
	setp.num.f64 	%p21, %fd8, %fd8;
	@%p21 bra 	$L__BB2_9;
	mov.f64 	%fd63, 0dBFC5555555555555;
	add.rn.f64 	%fd115, %fd8, %fd63;
	bra.uni 	$L__BB2_11;
$L__BB2_9:
	setp.neu.f64 	%p22, %fd9, 0d7FF0000000000000;
	@%p22 bra 	$L__BB2_11;
	setp.lt.s32 	%p23, %r18, 0;
	setp.eq.s32 	%p24, %r4, 1127219200;
	and.b32  	%r38, %r3, 2147483647;
	setp.ne.s32 	%p25, %r38, 1071644672;
	or.b32  	%r39, %r5, -2147483648;
	selp.b32 	%r40, %r39, %r5, %p25;
	selp.b32 	%r41, %r40, %r5, %p24;
	selp.b32 	%r42, %r41, %r5, %p23;
	mov.b32 	%r43, 0;
	mov.b64 	%fd115, {%r43, %r42};
$L__BB2_11:
	setp.eq.f64 	%p26, %fd8, 0d0000000000000000;
	setp.lt.s32 	%p27, %r18, 0;
	setp.lt.s32 	%p28, %r6, 0;
	setp.eq.s32 	%p29, %r7, 1062207488;
	setp.eq.f64 	%p31, %fd8, 0d3FF0000000000000;
	selp.f64 	%fd64, 0d3FF0000000000000, %fd115, %p31;
	mul.f64 	%fd16, %fd4, %fd64;
	mul.f64 	%fd17, %fd6, 0d4038000000000000;
	{ // callseq 1, 0
	.param .b64 param0;
	st.param.f64 	[param0], %fd9;
	.param .b64 param1;
	st.param.f64 	[param1], 0d4000000000000000;
	.param .b64 retval0;
	call.uni (retval0), 
	__internal_accurate_pow, 
	(
	param0, 
	param1
	);
	ld.param.f64 	%fd65, [retval0];
	} // callseq 1
	neg.f64 	%fd67, %fd65;
	selp.f64 	%fd68, %fd67, %fd65, %p29;
	selp.f64 	%fd69, %fd68, %fd65, %p27;
	selp.b32 	%r44, %r18, 0, %p29;
	or.b32  	%r45, %r44, 2146435072;
	selp.b32 	%r46, %r45, %r44, %p28;
	mov.b32 	%r47, 0;
	mov.b64 	%fd70, {%r47, %r46};
	selp.f64 	%fd116, %fd70, %fd69, %p26;
	add.f64 	%fd71, %fd8, 0d4000000000000000;
	{
	.reg .b32 %temp; 
	mov.b64 	{%temp, %r48}, %fd71;
	}
	and.b32  	%r49, %r48, 2146435072;
	setp.ne.s32 	%p32, %r49, 2146435072;
	@%p32 bra 	$L__BB2_16;
	setp.num.f64 	%p33, %fd8, %fd8;
	@%p33 bra 	$L__BB2_14;
	mov.f64 	%fd72, 0d4000000000000000;
	add.rn.f64 	%fd116, %fd8, %fd72;
	bra.uni 	$L__BB2_16;
$L__BB2_14:
	setp.neu.f64 	%p34, %fd9, 0d7FF0000000000000;
	@%p34 bra 	$L__BB2_16;
	or.b32  	%r50, %r8, -2147483648;
	selp.b32 	%r51, %r50, %r8, %p1;
	selp.b32 	%r52, %r51, %r8, %p27;
	mov.b32 	%r53, 0;
	mov.b64 	%fd116, {%r53, %r52};
$L__BB2_16:
	add.f64 	%fd73, %fd116, 0dBFF0000000000000;
	selp.f64 	%fd74, 0d0000000000000000, %fd73, %p31;
	sub.f64 	%fd75, %fd74, %fd7;
	div.rn.f64 	%fd76, %fd17, %fd48;
	mul.f64 	%fd22, %fd76, %fd75;
	div.rn.f64 	%fd23, %fd4, %fd3;
	setp.leu.f64 	%p37, %fd3, %fd16;
	@%p37 bra 	$L__BB2_28;
	setp.lt.s32 	%p58, %r9, 0;
	setp.eq.s32 	%p59, %r10, 1073741824;
	{
	.reg .b32 %temp; 
	mov.b64 	{%temp, %r19}, %fd23;
	}
	abs.f64 	%fd24, %fd23;
	{ // callseq 3, 0
	.param .b64 param0;
	st.param.f64 	[param0], %fd24;
	.param .b64 param1;
	st.param.f64 	[param1], 0d4028000000000000;
	.param .b64 retval0;
	call.uni (retval0), 
	__internal_accurate_pow, 
	(
	param0, 
	param1
	);
	ld.param.f64 	%fd93, [retval0];
	} // callseq 3
	setp.lt.s32 	%p61, %r19, 0;
	neg.f64 	%fd95, %fd93;
	selp.f64 	%fd96, %fd95, %fd93, %p59;
	selp.f64 	%fd97, %fd96, %fd93, %p61;
	setp.eq.f64 	%p62, %fd23, 0d0000000000000000;
	selp.b32 	%r75, %r19, 0, %p59;
	or.b32  	%r76, %r75, 2146435072;
	selp.b32 	%r77, %r76, %r75, %p58;
	mov.b32 	%r78, 0;
	mov.b64 	%fd98, {%r78, %r77};
	selp.f64 	%fd117, %fd98, %fd97, %p62;
	add.f64 	%fd99, %fd23, 0d4028000000000000;
	{
	.reg .b32 %temp; 
	mov.b64 	{%temp, %r79}, %fd99;
	}
	and.b32  	%r80, %r79, 2146435072;
	setp.ne.s32 	%p63, %r80, 2146435072;
	@%p63 bra 	$L__BB2_22;
	setp.num.f64 	%p64, %fd23, %fd23;
	@%p64 bra 	$L__BB2_20;
	mov.f64 	%fd100, 0d4028000000000000;
	add.rn.f64 	%fd117, %fd23, %fd100;
	bra.uni 	$L__BB2_22;
$L__BB2_20:
	setp.neu.f64 	%p65, %fd24, 0d7FF0000000000000;
	@%p65 bra 	$L__BB2_22;
	or.b32  	%r81, %r11, -2147483648;
	selp.b32 	%r82, %r81, %r11, %p2;
	selp.b32 	%r83, %r82, %r11, %p61;
	mov.b32 	%r84, 0;
	mov.b64 	%fd117, {%r84, %r83};
$L__BB2_22:
	setp.lt.s32 	%p69, %r12, 0;
	setp.eq.s32 	%p70, %r13, 1073741824;
	{ // callseq 4, 0
	.param .b64 param0;
	st.param.f64 	[param0], %fd24;
	.param .b64 param1;
	st.param.f64 	[param1], 0d4018000000000000;
	.param .b64 retval0;
	call.uni (retval0), 
	__internal_accurate_pow, 
	(
	param0, 
	param1
	);
	ld.param.f64 	%fd101, [retval0];
	} // callseq 4
	neg.f64 	%fd103, %fd101;
	selp.f64 	%fd104, %fd103, %fd101, %p70;
	selp.f64 	%fd105, %fd104, %fd101, %p61;
	selp.b32 	%r85, %r19, 0, %p70;
	or.b32  	%r86, %r85, 2146435072;
	selp.b32 	%r87, %r86, %r85, %p69;
	mov.b32 	%r88, 0;
	mov.b64 	%fd106, {%r88, %r87};
	selp.f64 	%fd118, %fd106, %fd105, %p62;
	add.f64 	%fd107, %fd23, 0d4018000000000000;
	{
	.reg .b32 %temp; 
	mov.b64 	{%temp, %r89}, %fd107;
	}
	and.b32  	%r90, %r89, 2146435072;
	setp.ne.s32 	%p72, %r90, 2146435072;
	@%p72 bra 	$L__BB2_27;
	setp.num.f64 	%p73, %fd23, %fd23;
	@%p73 bra 	$L__BB2_25;
	mov.f64 	%fd108, 0d4018000000000000;
	add.rn.f64 	%fd118, %fd23, %fd108;
	bra.uni 	$L__BB2_27;
$L__BB2_25:
	setp.neu.f64 	%p74, %fd24, 0d7FF0000000000000;
	@%p74 bra 	$L__BB2_27;
	setp.lt.s32 	%p75, %r19, 0;
	and.b32  	%r92, %r12, 2147483647;
	setp.ne.s32 	%p77, %r92, 1071644672;
	or.b32  	%r93, %r14, -2147483648;
	selp.b32 	%r94, %r93, %r14, %p77;
	selp.b32 	%r95, %r94, %r14, %p70;
	selp.b32 	%r96, %r95, %r14, %p75;
	mov.b32 	%r97, 0;
	mov.b64 	%fd118, {%r97, %r96};
$L__BB2_27:
	setp.eq.f64 	%p78, %fd23, 0d3FF0000000000000;
	add.f64 	%fd109, %fd118, %fd118;
	sub.f64 	%fd110, %fd117, %fd109;
	selp.f64 	%fd111, 0dBFF0000000000000, %fd110, %p78;
	mul.f64 	%fd121, %fd5, %fd111;
	bra.uni 	$L__BB2_39;
$L__BB2_28:
	div.rn.f64 	%fd34, %fd3, %fd16;
	{
	.reg .b32 %temp; 
	mov.b64 	{%temp, %r20}, %fd34;
	}
	{
	.reg .b32 %temp; 
	mov.b64 	{%temp, %r21}, %fd22;
	}
	shr.u32 	%r54, %r21, 20;
	and.b32  	%r55, %r54, 2047;
	add.s32 	%r56, %r55, -1012;
	mov.b64 	%rd15, %fd22;
	shl.b64 	%rd5, %rd15, %r56;
	setp.eq.s64 	%p5, %rd5, -9223372036854775808;
	abs.f64 	%fd35, %fd34;
	setp.neu.f64 	%p38, %fd34, 0d0000000000000000;
	@%p38 bra 	$L__BB2_30;
	setp.eq.s64 	%p41, %rd5, -9223372036854775808;
	abs.f64 	%fd85, %fd22;
	setp.neu.f64 	%p42, %fd85, 0d3FE0000000000000;
	and.pred  	%p5, %p42, %p41;
	selp.b32 	%r57, %r20, 0, %p5;
	setp.lt.s32 	%p43, %r21, 0;
	or.b32  	%r58, %r57, 2146435072;
	selp.b32 	%r59, %r58, %r57, %p43;
	mov.b32 	%r60, 0;
	mov.b64 	%fd120, {%r60, %r59};
	bra.uni 	$L__BB2_31;
$L__BB2_30:
	{ // callseq 2, 0
	.param .b64 param0;
	st.param.f64 	[param0], %fd35;
	.param .b64 param1;
	st.param.f64 	[param1], %fd22;
	.param .b64 retval0;
	call.uni (retval0), 
	__internal_accurate_pow, 
	(
	param0, 
	param1
	);
	ld.param.f64 	%fd77, [retval0];
	} // callseq 2
	setp.lt.s32 	%p39, %r20, 0;
	cvt.rzi.f64.f64 	%fd79, %fd22;
	setp.neu.f64 	%p40, %fd22, %fd79;
	neg.f64 	%fd81, %fd77;
	selp.f64 	%fd82, %fd81, %fd77, %p5;
	selp.f64 	%fd83, %fd82, %fd77, %p39;
	selp.f64 	%fd84, 0dFFF8000000000000, %fd83, %p40;
	selp.f64 	%fd120, %fd84, %fd83, %p39;
$L__BB2_31:
	add.f64 	%fd86, %fd34, %fd22;
	{
	.reg .b32 %temp; 
	mov.b64 	{%temp, %r61}, %fd86;
	}
	and.b32  	%r62, %r61, 2146435072;
	setp.ne.s32 	%p44, %r62, 2146435072;
	@%p44 bra 	$L__BB2_38;
	setp.num.f64 	%p45, %fd34, %fd34;
	setp.num.f64 	%p46, %fd22, %fd22;
	and.pred  	%p47, %p45, %p46;
	@%p47 bra 	$L__BB2_34;
	add.rn.f64 	%fd120, %fd34, %fd22;
	bra.uni 	$L__BB2_38;
$L__BB2_34:
	abs.f64 	%fd87, %fd22;
	setp.neu.f64 	%p48, %fd87, 0d7FF0000000000000;
	@%p48 bra 	$L__BB2_36;
	setp.gt.f64 	%p53, %fd35, 0d3FF0000000000000;
	selp.b32 	%r70, 2146435072, 0, %p53;
	setp.lt.s32 	%p54, %r21, 0;
	xor.b32  	%r71, %r70, 2146435072;
	selp.b32 	%r72, %r71, %r70, %p54;
	setp.eq.f64 	%p55, %fd34, 0dBFF0000000000000;
	selp.b32 	%r73, 1072693248, %r72, %p55;
	mov.b32 	%r74, 0;
	mov.b64 	%fd120, {%r74, %r73};
	bra.uni 	$L__BB2_38;
$L__BB2_36:
	setp.neu.f64 	%p49, %fd35, 0d7FF0000000000000;
	@%p49 bra 	$L__BB2_38;
	setp.lt.s32 	%p50, %r20, 0;
	setp.lt.s32 	%p51, %r21, 0;
	selp.b32 	%r63, 0, 2146435072, %p51;
	and.b32  	%r64, %r21, 2147483647;
	setp.ne.s32 	%p52, %r64, 1071644672;
	or.b32  	%r65, %r63, -2147483648;
	selp.b32 	%r66, %r65, %r63, %p52;
	selp.b32 	%r67, %r66, %r63, %p5;
	selp.b32 	%r68, %r67, %r63, %p50;
	mov.b32 	%r69, 0;
	mov.b64 	%fd120, {%r69, %r68};
$L__BB2_38:
	setp.eq.f64 	%p56, %fd34, 0d3FF0000000000000;
	setp.eq.f64 	%p57, %fd22, 0d0000000000000000;
	mul.f64 	%fd88, %fd120, 0d3FE0000000000000;
	mov.f64 	%fd89, 0d3FF0000000000000;
	sub.f64 	%fd90, %fd89, %fd88;
	selp.f64 	%fd91, 0d3FE0000000000000, %fd90, %p57;
	selp.f64 	%fd92, 0d3FE0000000000000, %fd91, %p56;
	mul.f64 	%fd121, %fd48, %fd92;
$L__BB2_39:
	add.f64 	%fd122, %fd122, %fd121;
	add.s32 	%r99, %r99, 1;
	setp.ne.s32 	%p79, %r99, 0;
	add.s64 	%rd22, %rd22, 8;
	add.s64 	%rd21, %rd21, 8;
	add.s32 	%r98, %r98, 1;
	@%p79 bra 	$L__BB2_3;
$L__BB2_40:
	ld.param.u64 	%rd20, [_Z19gen_vdw_grid_kernelPdS_S_ddiiS__param_7];
	cvta.to.global.u64 	%rd16, %rd20;
	mul.wide.s32 	%rd17, %r1, 8;
	add.s64 	%rd18, %rd16, %rd17;
	st.global.f64 	[%rd18], %fd122;
$L__BB2_41:
	ret;

}
.func  (.param .b64 func_retval0) __internal_accurate_pow(
	.param .b64 __internal_accurate_pow_param_0,
	.param .b64 __internal_accurate_pow_param_1
)
{
	.reg .pred 	%p<8>;
	.reg .b32 	%r<49>;
	.reg .b32 	%f<3>;
	.reg .b64 	%fd<109>;

	ld.param.f64 	%fd10, [__internal_accurate_pow_param_0];
	ld.param.f64 	%fd11, [__internal_accurate_pow_param_1];
	{
	.reg .b32 %temp; 
	mov.b64 	{%temp, %r46}, %fd10;
	}
	{
	.reg .b32 %temp; 
	mov.b64 	{%r45, %temp}, %fd10;
	}
	shr.u32 	%r47, %r46, 20;
	setp.gt.u32 	%p1, %r46, 1048575;
	@%p1 bra 	$L__BB3_2;
	mul.f64 	%fd12, %fd10, 0d4350000000000000;
	{
	.reg .b32 %temp; 
	mov.b64 	{%temp, %r46}, %fd12;
	}
	{
	.reg .b32 %temp; 
	mov.b64 	{%r45, %temp}, %fd12;
	}
	shr.u32 	%r16, %r46, 20;
	add.s32 	%r47, %r16, -54;
$L__BB3_2:
	add.s32 	%r48, %r47, -1023;
	and.b32  	%r17, %r46, -2146435073;
	or.b32  	%r18, %r17, 1072693248;
	mov.b64 	%fd107, {%r45, %r18};
	setp.lt.u32 	%p2, %r18, 1073127583;
	@%p2 bra 	$L__BB3_4;
	{
	.reg .b32 %temp; 
	mov.b64 	{%r19, %temp}, %fd107;
	}
	{
	.reg .b32 %temp; 
	mov.b64 	{%temp, %r20}, %fd107;
	}
	add.s32 	%r21, %r20, -1048576;
	mov.b64 	%fd107, {%r19, %r21};
	add.s32 	%r48, %r47, -1022;
$L__BB3_4:
	add.f64 	%fd13, %fd107, 0dBFF0000000000000;
	add.f64 	%fd14, %fd107, 0d3FF0000000000000;
	rcp.approx.ftz.f64 	%fd15, %fd14;
	neg.f64 	%fd16, %fd14;
	fma.rn.f64 	%fd17, %fd16, %fd15, 0d3FF0000000000000;
	fma.rn.f64 	%fd18, %fd17, %fd17, %fd17;
	fma.rn.f64 	%fd19, %fd18, %fd15, %fd15;
	mul.f64 	%fd20, %fd13, %fd19;
	fma.rn.f64 	%fd21, %fd13, %fd19, %fd20;
	mul.f64 	%fd22, %fd21, %fd21;
	fma.rn.f64 	%fd23, %fd22, 0d3EB0F5FF7D2CAFE2, 0d3ED0F5D241AD3B5A;
	fma.rn.f64 	%fd24, %fd23, %fd22, 0d3EF3B20A75488A3F;
	fma.rn.f64 	%fd25, %fd24, %fd22, 0d3F1745CDE4FAECD5;
	fma.rn.f64 	%fd26, %fd25, %fd22, 0d3F3C71C7258A578B;
	fma.rn.f64 	%fd27, %fd26, %fd22, 0d3F6249249242B910;
	fma.rn.f64 	%fd28, %fd27, %fd22, 0d3F89999999999DFB;
	sub.f64 	%fd29, %fd13, %fd21;
	add.f64 	%fd30, %fd29, %fd29;
	neg.f64 	%fd31, %fd21;
	fma.rn.f64 	%fd32, %fd31, %fd13, %fd30;
	mul.f64 	%fd33, %fd19, %fd32;
	fma.rn.f64 	%fd34, %fd22, %fd28, 0d3FB5555555555555;
	mov.f64 	%fd35, 0d3FB5555555555555;
	sub.f64 	%fd36, %fd35, %fd34;
	fma.rn.f64 	%fd37, %fd22, %fd28, %fd36;
	add.f64 	%fd38, %fd37, 0dBC46A4CB00B9E7B0;
	add.f64 	%fd39, %fd34, %fd38;
	sub.f64 	%fd40, %fd34, %fd39;
	add.f64 	%fd41, %fd38, %fd40;
	mul.rn.f64 	%fd42, %fd21, %fd21;
	neg.f64 	%fd43, %fd42;
	fma.rn.f64 	%fd44, %fd21, %fd21, %fd43;
	{
	.reg .b32 %temp; 
	mov.b64 	{%r22, %temp}, %fd33;
	}
	{
	.reg .b32 %temp; 
	mov.b64 	{%temp, %r23}, %fd33;
	}
	add.s32 	%r24, %r23, 1048576;
	mov.b64 	%fd45, {%r22, %r24};
	fma.rn.f64 	%fd46, %fd21, %fd45, %fd44;
	mul.rn.f64 	%fd47, %fd42, %fd21;
	neg.f64 	%fd48, %fd47;
	fma.rn.f64 	%fd49, %fd42, %fd21, %fd48;
	fma.rn.f64 	%fd50, %fd42, %fd33, %fd49;
	fma.rn.f64 	%fd51, %fd46, %fd21, %fd50;
	mul.rn.f64 	%fd52, %fd39, %fd47;
	neg.f64 	%fd53, %fd52;
	fma.rn.f64 	%fd54, %fd39, %fd47, %fd53;
	fma.rn.f64 	%fd55, %fd39, %fd51, %fd54;
	fma.rn.f64 	%fd56, %fd41, %fd47, %fd55;
	add.f64 	%fd57, %fd52, %fd56;
	sub.f64 	%fd58, %fd52, %fd57;
	add.f64 	%fd59, %fd56, %fd58;
	add.f64 	%fd60, %fd21, %fd57;
	sub.f64 	%fd61, %fd21, %fd60;
	add.f64 	%fd62, %fd57, %fd61;
	add.f64 	%fd63, %fd59, %fd62;
	add.f64 	%fd64, %fd33, %fd63;
	add.f64 	%fd65, %fd60, %fd64;
	sub.f64 	%fd66, %fd60, %fd65;
	add.f64 	%fd67, %fd64, %fd66;
	xor.b32  	%r25, %r48, -2147483648;
	mov.b32 	%r26, 1127219200;
	mov.b64 	%fd68, {%r25, %r26};
	mov.b32 	%r27, -2147483648;
	mov.b64 	%fd69, {%r27, %r26};
	sub.f64 	%fd70, %fd68, %fd69;
	fma.rn.f64 	%fd71, %fd70, 0d3FE62E42FEFA39EF, %fd65;
	fma.rn.f64 	%fd72, %fd70, 0dBFE62E42FEFA39EF, %fd71;
	sub.f64 	%fd73, %fd72, %fd65;
	sub.f64 	%fd74, %fd67, %fd73;
	fma.rn.f64 	%fd75, %fd70, 0d3C7ABC9E3B39803F, %fd74;
	add.f64 	%fd76, %fd71, %fd75;
	sub.f64 	%fd77, %fd71, %fd76;
	add.f64 	%fd78, %fd75, %fd77;
	{
	.reg .b32 %temp; 
	mov.b64 	{%temp, %r28}, %fd11;
	}
	{
	.reg .b32 %temp; 
	mov.b64 	{%r29, %temp}, %fd11;
	}
	shl.b32 	%r30, %r28, 1;
	setp.gt.u32 	%p3, %r30, -33554433;
	and.b32  	%r31, %r28, -15728641;
	selp.b32 	%r32, %r31, %r28, %p3;
	mov.b64 	%fd79, {%r29, %r32};
	mul.rn.f64 	%fd80, %fd76, %fd79;
	neg.f64 	%fd81, %fd80;
	fma.rn.f64 	%fd82, %fd76, %fd79, %fd81;
	fma.rn.f64 	%fd83, %fd78, %fd79, %fd82;
	add.f64 	%fd4, %fd80, %fd83;
	sub.f64 	%fd84, %fd80, %fd4;
	add.f64 	%fd5, %fd83, %fd84;
	fma.rn.f64 	%fd85, %fd4, 0d3FF71547652B82FE, 0d4338000000000000;
	{
	.reg .b32 %temp; 
	mov.b64 	{%r13, %temp}, %fd85;
	}
	mov.f64 	%fd86, 0dC338000000000000;
	add.rn.f64 	%fd87, %fd85, %fd86;
	fma.rn.f64 	%fd88, %fd87, 0dBFE62E42FEFA39EF, %fd4;
	fma.rn.f64 	%fd89, %fd87, 0dBC7ABC9E3B39803F, %fd88;
	fma.rn.f64 	%fd90, %fd89, 0d3E5ADE1569CE2BDF, 0d3E928AF3FCA213EA;
	fma.rn.f64 	%fd91, %fd90, %fd89, 0d3EC71DEE62401315;
	fma.rn.f64 	%fd92, %fd91, %fd89, 0d3EFA01997C89EB71;
	fma.rn.f64 	%fd93, %fd92, %fd89, 0d3F2A01A014761F65;
	fma.rn.f64 	%fd94, %fd93, %fd89, 0d3F56C16C1852B7AF;
	fma.rn.f64 	%fd95, %fd94, %fd89, 0d3F81111111122322;
	fma.rn.f64 	%fd96, %fd95, %fd89, 0d3FA55555555502A1;
	fma.rn.f64 	%fd97, %fd96, %fd89, 0d3FC5555555555511;
	fma.rn.f64 	%fd98, %fd97, %fd89, 0d3FE000000000000B;
	fma.rn.f64 	%fd99, %fd98, %fd89, 0d3FF0000000000000;
	fma.rn.f64 	%fd100, %fd99, %fd89, 0d3FF0000000000000;
	{
	.reg .b32 %temp; 
	mov.b64 	{%r14, %temp}, %fd100;
	}
	{
	.reg .b32 %temp; 
	mov.b64 	{%temp, %r15}, %fd100;
	}
	shl.b32 	%r33, %r13, 20;
	add.s32 	%r34, %r33, %r15;
	mov.b64 	%fd108, {%r14, %r34};
	{
	.reg .b32 %temp; 
	mov.b64 	{%temp, %r35}, %fd4;
	}
	mov.b32 	%f2, %r35;
	abs.f32 	%f1, %f2;
	setp.lt.f32 	%p4, %f1, 0f4086232B;
	@%p4 bra 	$L__BB3_7;
	setp.lt.f64 	%p5, %fd4, 0d0000000000000000;
	add.f64 	%fd101, %fd4, 0d7FF0000000000000;
	selp.f64 	%fd108, 0d0000000000000000, %fd101, %p5;
	setp.geu.f32 	%p6, %f1, 0f40874800;
	@%p6 bra 	$L__BB3_7;
	shr.u32 	%r36, %r13, 31;
	add.s32 	%r37, %r13, %r36;
	shr.s32 	%r38, %r37, 1;
	shl.b32 	%r39, %r38, 20;
	add.s32 	%r40, %r15, %r39;
	mov.b64 	%fd102, {%r14, %r40};
	sub.s32 	%r41, %r13, %r38;
	shl.b32 	%r42, %r41, 20;
	add.s32 	%r43, %r42, 1072693248;
	mov.b32 	%r44, 0;
	mov.b64 	%fd103, {%r44, %r43};
	mul.f64 	%fd108, %fd103, %fd102;
$L__BB3_7:
	abs.f64 	%fd104, %fd108;
	setp.eq.f64 	%p7, %fd104, 0d7FF0000000000000;
	fma.rn.f64 	%fd105, %fd108, %fd5, %fd108;
	selp.f64 	%fd106, %fd108, %fd105, %p7;
	st.param.f64 	[func_retval0], %fd106;
	ret;

}


// ===== COMPILED SASS (sm_100) =====

	.target	sm_100

	.elftype	@"ET_EXEC"


//--------------------- .note.nv.tkinfo           --------------------------
	.section	.note.nv.tkinfo,"",@"SHT_NOTE"
	.sectionflags	@"SHF_NOTE_NV_TKINFO"
	.tkinfo
        /*0018*/ 	.word	0x00000002
        /*0030*/ 	.string	""
        /*0030*/ 	.string	"ptxas"
        /*0030*/ 	.string	"Cuda compilation tools, release 13.0, V13.0.88"
        /*0030*/ 	.string	"Build cuda_13.0.r13.0/compiler.36424714_0"
        /*0030*/ 	.string	"-arch sm_100 -m 64 "



//--------------------- .note.nv.cuinfo           --------------------------
	.section	.note.nv.cuinfo,"",@"SHT_NOTE"
	.sectionflags	@"SHF_NOTE_NV_CUINFO"
        /*0018*/ 	.short	0x0002
        /*001a*/ 	.short	0x0064
        /*001c*/ 	.short	0x0082
	.zero		2


//--------------------- .nv.info                  --------------------------
	.section	.nv.info,"",@"SHT_CUDA_INFO"
	.align	4


	//----- nvinfo : EIATTR_REGCOUNT
	.align		4
        /*0000*/ 	.byte	0x04, 0x2f
        /*0002*/ 	.short	(.L_1 - .L_0)
	.align		4
.L_0:
        /*0004*/ 	.word	index@(_Z25calc_pairwise_dist_kernelPdS_iiS_)
        /*0008*/ 	.word	0x00000016


	//----- nvinfo : EIATTR_FRAME_SIZE
	.align		4
.L_1:
        /*000c*/ 	.byte	0x04, 0x11
        /*000e*/ 	.short	(.L_3 - .L_2)
	.align		4
.L_2:
        /*0010*/ 	.word	index@($__internal_4_$__cuda_sm20_dsqrt_rn_f64_mediumpath_v1)
        /*0014*/ 	.word	0x00000000


	//----- nvinfo : EIATTR_FRAME_SIZE
	.align		4
.L_3:
        /*0018*/ 	.byte	0x04, 0x11
        /*001a*/ 	.short	(.L_5 - .L_4)
	.align		4
.L_4:
        /*001c*/ 	.word	index@(_Z25calc_pairwise_dist_kernelPdS_iiS_)
        /*0020*/ 	.word	0x00000000


	//----- nvinfo : EIATTR_REGCOUNT
	.align		4
.L_5:
        /*0024*/ 	.byte	0x04, 0x2f
        /*0026*/ 	.short	(.L_7 - .L_6)
	.align		4
.L_6:
        /*0028*/ 	.word	index@(_Z20gen_elec_grid_kernelPKdS0_ddddiiPd)
        /*002c*/ 	.word	0x00000028


	//----- nvinfo : EIATTR_FRAME_SIZE
	.align		4
.L_7:
        /*0030*/ 	.byte	0x04, 0x11
        /*0032*/ 	.short	(.L_9 - .L_8)
	.align		4
.L_8:
        /*0034*/ 	.word	index@($__internal_3_$__cuda_sm20_dsqrt_rn_f64_mediumpath_v1)
        /*0038*/ 	.word	0x00000000


	//----- nvinfo : EIATTR_FRAME_SIZE
	.align		4
.L_9:
        /*003c*/ 	.byte	0x04, 0x11
        /*003e*/ 	.short	(.L_11 - .L_10)
	.align		4
.L_10:
        /*0040*/ 	.word	index@($__internal_2_$__cuda_sm20_div_rn_f64_full)
        /*0044*/ 	.word	0x00000000


	//----- nvinfo : EIATTR_FRAME_SIZE
	.align		4
.L_11:
        /*0048*/ 	.byte	0x04, 0x11
        /*004a*/ 	.short	(.L_13 - .L_12)
	.align		4
.L_12:
        /*004c*/ 	.word	index@(_Z20gen_elec_grid_kernelPKdS0_ddddiiPd)
        /*0050*/ 	.word	0x00000000


	//----- nvinfo : EIATTR_REGCOUNT
	.align		4
.L_13:
        /*0054*/ 	.byte	0x04, 0x2f
        /*0056*/ 	.short	(.L_15 - .L_14)
	.align		4
.L_14:
        /*0058*/ 	.word	index@(_Z19gen_vdw_grid_kernelPdS_S_ddiiS_)
        /*005c*/ 	.word	0x0000002f


	//----- nvinfo : EIATTR_FRAME_SIZE
	.align		4
.L_15:
        /*0060*/ 	.byte	0x04, 0x11
        /*0062*/ 	.short	(.L_17 - .L_16)
	.align		4
.L_16:
        /*0064*/ 	.word	index@($_Z19gen_vdw_grid_kernelPdS_S_ddiiS_$__internal_accurate_pow)
        /*0068*/ 	.word	0x00000000


	//----- nvinfo : EIATTR_FRAME_SIZE
	.align		4
.L_17:
        /*006c*/ 	.byte	0x04, 0x11
        /*006e*/ 	.short	(.L_19 - .L_18)
	.align		4
.L_18:
        /*0070*/ 	.word	index@($__internal_1_$__cuda_sm20_dsqrt_rn_f64_mediumpath_v1)
        /*0074*/ 	.word	0x00000000


	//----- nvinfo : EIATTR_FRAME_SIZE
	.align		4
.L_19:
        /*0078*/ 	.byte	0x04, 0x11
        /*007a*/ 	.short	(.L_21 - .L_20)
	.align		4
.L_20:
        /*007c*/ 	.word	index@($__internal_0_$__cuda_sm20_div_rn_f64_full)
        /*0080*/ 	.word	0x00000000


	//----- nvinfo : EIATTR_FRAME_SIZE
	.align		4
.L_21:
        /*0084*/ 	.byte	0x04, 0x11
        /*0086*/ 	.short	(.L_23 - .L_22)
	.align		4
.L_22:
        /*0088*/ 	.word	index@(_Z19gen_vdw_grid_kernelPdS_S_ddiiS_)
        /*008c*/ 	.word	0x00000000


	//----- nvinfo : EIATTR_MIN_STACK_SIZE
	.align		4
.L_23:
        /*0090*/ 	.byte	0x04, 0x12
        /*0092*/ 	.short	(.L_25 - .L_24)
	.align		4
.L_24:
        /*0094*/ 	.word	index@(_Z19gen_vdw_grid_kernelPdS_S_ddiiS_)
        /*0098*/ 	.word	0x00000000


	//----- nvinfo : EIATTR_MIN_STACK_SIZE
	.align		4
.L_25:
        /*009c*/ 	.byte	0x04, 0x12
        /*009e*/ 	.short	(.L_27 - .L_26)
	.align		4
.L_26:
        /*00a0*/ 	.word	index@(_Z20gen_elec_grid_kernelPKdS0_ddddiiPd)
        /*00a4*/ 	.word	0x00000000


	//----- nvinfo : EIATTR_MIN_STACK_SIZE
	.align		4
.L_27:
        /*00a8*/ 	.byte	0x04, 0x12
        /*00aa*/ 	.short	(.L_29 - .L_28)
	.align		4
.L_28:
        /*00ac*/ 	.word	index@(_Z25calc_pairwise_dist_kernelPdS_iiS_)
        /*00b0*/ 	.word	0x00000000
.L_29:


//--------------------- .nv.compat                --------------------------
	.section	.nv.compat,"",@"SHT_CUDA_COMPAT_INFO"
	.align	4
        /*0000*/ 	.byte	0x02, 0x09, 0x00, 0x00, 0x02, 0x02, 0x01, 0x00, 0x02, 0x05, 0x05, 0x00, 0x03, 0x07, 0x01, 0x01
        /*0010*/ 	.byte	0x02, 0x03, 0x00, 0x00, 0x02, 0x06, 0x01, 0x00, 0x04, 0x0b, 0x08, 0x00, 0x01, 0x00, 0x00, 0x00
        /*0020*/ 	.byte	0x00, 0x00, 0x00, 0x00


//--------------------- .nv.info._Z19gen_vdw_grid_kernelPdS_S_ddiiS_ --------------------------
	.section	.nv.info._Z19gen_vdw_grid_kernelPdS_S_ddiiS_,"",@"SHT_CUDA_INFO"
	.sectionflags	@""
	.align	4


	//----- nvinfo : EIATTR_CUDA_API_VERSION
	.align		4
        /*0000*/ 	.byte	0x04, 0x37
        /*0002*/ 	.short	(.L_31 - .L_30)
.L_30:
        /*0004*/ 	.word	0x00000082


	//----- nvinfo : EIATTR_KPARAM_INFO
	.align		4
.L_31:
        /*0008*/ 	.byte	0x04, 0x17
        /*000a*/ 	.short	(.L_33 - .L_32)
.L_32:
        /*000c*/ 	.word	0x00000000
        /*0010*/ 	.short	0x0007
        /*0012*/ 	.short	0x0030
        /*0014*/ 	.byte	0x00, 0xf5, 0x21, 0x00


	//----- nvinfo : EIATTR_KPARAM_INFO
	.align		4
.L_33:
        /*0018*/ 	.byte	0x04, 0x17
        /*001a*/ 	.short	(.L_35 - .L_34)
.L_34:
        /*001c*/ 	.word	0x00000000
        /*0020*/ 	.short	0x0006
        /*0022*/ 	.short	0x002c
        /*0024*/ 	.byte	0x00, 0xf0, 0x11, 0x00


	//----- nvinfo : EIATTR_KPARAM_INFO
	.align		4
.L_35:
        /*0028*/ 	.byte	0x04, 0x17
        /*002a*/ 	.short	(.L_37 - .L_36)
.L_36:
        /*002c*/ 	.word	0x00000000
        /*0030*/ 	.short	0x0005
        /*0032*/ 	.short	0x0028
        /*0034*/ 	.byte	0x00, 0xf0, 0x11, 0x00


	//----- nvinfo : EIATTR_KPARAM_INFO
	.align		4
.L_37:
        /*0038*/ 	.byte	0x04, 0x17
        /*003a*/ 	.short	(.L_39 - .L_38)
.L_38:
        /*003c*/ 	.word	0x00000000
        /*0040*/ 	.short	0x0004
        /*0042*/ 	.short	0x0020
        /*0044*/ 	.byte	0x00, 0xf0, 0x21, 0x00


	//----- nvinfo : EIATTR_KPARAM_INFO
	.align		4
.L_39:
        /*0048*/ 	.byte	0x04, 0x17
        /*004a*/ 	.short	(.L_41 - .L_40)
.L_40:
        /*004c*/ 	.word	0x00000000
        /*0050*/ 	.short	0x0003
        /*0052*/ 	.short	0x0018
        /*0054*/ 	.byte	0x00, 0xf0, 0x21, 0x00


	//----- nvinfo : EIATTR_KPARAM_INFO
	.align		4
.L_41:
        /*0058*/ 	.byte	0x04, 0x17
        /*005a*/ 	.short	(.L_43 - .L_42)
.L_42:
        /*005c*/ 	.word	0x00000000
        /*0060*/ 	.short	0x0002
        /*0062*/ 	.short	0x0010
        /*0064*/ 	.byte	0x00, 0xf5, 0x21, 0x00


	//----- nvinfo : EIATTR_KPARAM_INFO
	.align		4
.L_43:
        /*0068*/ 	.byte	0x04, 0x17
        /*006a*/ 	.short	(.L_45 - .L_44)
.L_44:
        /*006c*/ 	.word	0x00000000
        /*0070*/ 	.short	0x0001
        /*0072*/ 	.short	0x0008
        /*0074*/ 	.byte	0x00, 0xf5, 0x21, 0x00


	//----- nvinfo : EIATTR_KPARAM_INFO
	.align		4
.L_45:
        /*0078*/ 	.byte	0x04, 0x17
        /*007a*/ 	.short	(.L_47 - .L_46)
.L_46:
        /*007c*/ 	.word	0x00000000
        /*0080*/ 	.short	0x0000
        /*0082*/ 	.short	0x0000
        /*0084*/ 	.byte	0x00, 0xf5, 0x21, 0x00


	//----- nvinfo : EIATTR_SPARSE_MMA_MASK
	.align		4
.L_47:
        /*0088*/ 	.byte	0x03, 0x50
        /*008a*/ 	.short	0x0000


	//----- nvinfo : EIATTR_MAXREG_COUNT
	.align		4
        /*008c*/ 	.byte	0x03, 0x1b
        /*008e*/ 	.short	0x00ff


	//----- nvinfo : EIATTR_MERCURY_ISA_VERSION
	.align		4
        /*0090*/ 	.byte	0x03, 0x5f
        /*0092*/ 	.short	0x0101


	//----- nvinfo : EIATTR_VRC_CTA_INIT_COUNT
	.align		4
        /*0094*/ 	.byte	0x02, 0x4a
	.zero		1
	.zero		1


	//----- nvinfo : EIATTR_EXIT_INSTR_OFFSETS
	.align		4
        /*0098*/ 	.byte	0x04, 0x1c
        /*009a*/ 	.short	(.L_49 - .L_48)


	//   ....[0]....
.L_48:
        /*009c*/ 	.word	0x00000070


	//   ....[1]....
        /*00a0*/ 	.word	0x000017d0


	//----- nvinfo : EIATTR_CRS_STACK_SIZE
	.align		4
.L_49:
        /*00a4*/ 	.byte	0x04, 0x1e
        /*00a6*/ 	.short	(.L_51 - .L_50)
.L_50:
        /*00a8*/ 	.word	0x00000000


	//----- nvinfo : EIATTR_CBANK_PARAM_SIZE
	.align		4
.L_51:
        /*00ac*/ 	.byte	0x03, 0x19
        /*00ae*/ 	.short	0x0038


	//----- nvinfo : EIATTR_PARAM_CBANK
	.align		4
        /*00b0*/ 	.byte	0x04, 0x0a
        /*00b2*/ 	.short	(.L_53 - .L_52)
	.align		4
.L_52:
        /*00b4*/ 	.word	index@(.nv.constant0._Z19gen_vdw_grid_kernelPdS_S_ddiiS_)
        /*00b8*/ 	.short	0x0380
        /*00ba*/ 	.short	0x0038


	//----- nvinfo : EIATTR_SW_WAR
	.align		4
.L_53:
        /*00bc*/ 	.byte	0x04, 0x36
        /*00be*/ 	.short	(.L_55 - .L_54)
.L_54:
        /*00c0*/ 	.word	0x00000008
.L_55:


//--------------------- .nv.info._Z20gen_elec_grid_kernelPKdS0_ddddiiPd --------------------------
	.section	.nv.info._Z20gen_elec_grid_kernelPKdS0_ddddiiPd,"",@"SHT_CUDA_INFO"
	.sectionflags	@""
	.align	4


	//----- nvinfo : EIATTR_CUDA_API_VERSION
	.align		4
        /*0000*/ 	.byte	0x04, 0x37
        /*0002*/ 	.short	(.L_57 - .L_56)
.L_56:
        /*0004*/ 	.word	0x00000082


	//----- nvinfo : EIATTR_KPARAM_INFO
	.align		4
.L_57:
        /*0008*/ 	.byte	0x04, 0x17
        /*000a*/ 	.short	(.L_59 - .L_58)
.L_58:
        /*000c*/ 	.word	0x00000000
        /*0010*/ 	.short	0x0008
        /*0012*/ 	.short	0x0038
        /*0014*/ 	.byte	0x00, 0xf5, 0x21, 0x00


	//----- nvinfo : EIATTR_KPARAM_INFO
	.align		4
.L_59:
        /*0018*/ 	.byte	0x04, 0x17
        /*001a*/ 	.short	(.L_61 - .L_60)
.L_60:
        /*001c*/ 	.word	0x00000000
        /*0020*/ 	.short	0x0007
        /*0022*/ 	.short	0x0034
        /*0024*/ 	.byte	0x00, 0xf0, 0x11, 0x00


	//----- nvinfo : EIATTR_KPARAM_INFO
	.align		4
.L_61:
        /*0028*/ 	.byte	0x04, 0x17
        /*002a*/ 	.short	(.L_63 - .L_62)
.L_62:
        /*002c*/ 	.word	0x00000000
        /*0030*/ 	.short	0x0006
        /*0032*/ 	.short	0x0030
        /*0034*/ 	.byte	0x00, 0xf0, 0x11, 0x00


	//----- nvinfo : EIATTR_KPARAM_INFO
	.align		4
.L_63:
        /*0038*/ 	.byte	0x04, 0x17
        /*003a*/ 	.short	(.L_65 - .L_64)
.L_64:
        /*003c*/ 	.word	0x00000000
        /*0040*/ 	.short	0x0005
        /*0042*/ 	.short	0x0028
        /*0044*/ 	.byte	0x00, 0xf0, 0x21, 0x00


	//----- nvinfo : EIATTR_KPARAM_INFO
	.align		4
.L_65:
        /*0048*/ 	.byte	0x04, 0x17
        /*004a*/ 	.short	(.L_67 - .L_66)
.L_66:
        /*004c*/ 	.word	0x00000000
        /*0050*/ 	.short	0x0004
        /*0052*/ 	.short	0x0020
        /*0054*/ 	.byte	0x00, 0xf0, 0x21, 0x00


	//----- nvinfo : EIATTR_KPARAM_INFO
	.align		4
.L_67:
        /*0058*/ 	.byte	0x04, 0x17
        /*005a*/ 	.short	(.L_69 - .L_68)
.L_68:
        /*005c*/ 	.word	0x00000000
        /*0060*/ 	.short	0x0003
        /*0062*/ 	.short	0x0018
        /*0064*/ 	.byte	0x00, 0xf0, 0x21, 0x00


	//----- nvinfo : EIATTR_KPARAM_INFO
	.align		4
.L_69:
        /*0068*/ 	.byte	0x04, 0x17
        /*006a*/ 	.short	(.L_71 - .L_70)
.L_70:
        /*006c*/ 	.word	0x00000000
        /*0070*/ 	.short	0x0002
        /*0072*/ 	.short	0x0010
        /*0074*/ 	.byte	0x00, 0xf0, 0x21, 0x00


	//----- nvinfo : EIATTR_KPARAM_INFO
	.align		4
.L_71:
        /*0078*/ 	.byte	0x04, 0x17
        /*007a*/ 	.short	(.L_73 - .L_72)
.L_72:
        /*007c*/ 	.word	0x00000000
        /*0080*/ 	.short	0x0001
        /*0082*/ 	.short	0x0008
        /*0084*/ 	.byte	0x00, 0xf5, 0x21, 0x00


	//----- nvinfo : EIATTR_KPARAM_INFO
	.align		4
.L_73:
        /*0088*/ 	.byte	0x04, 0x17
        /*008a*/ 	.short	(.L_75 - .L_74)
.L_74:
        /*008c*/ 	.word	0x00000000
        /*0090*/ 	.short	0x0000
        /*0092*/ 	.short	0x0000
        /*0094*/ 	.byte	0x00, 0xf5, 0x21, 0x00


	//----- nvinfo : EIATTR_SPARSE_MMA_MASK
	.align		4
.L_75:
        /*0098*/ 	.byte	0x03, 0x50
        /*009a*/ 	.short	0x0000


	//----- nvinfo : EIATTR_MAXREG_COUNT
	.align		4
        /*009c*/ 	.byte	0x03, 0x1b
        /*009e*/ 	.short	0x00ff


	//----- nvinfo : EIATTR_MERCURY_ISA_VERSION
	.align		4
        /*00a0*/ 	.byte	0x03, 0x5f
        /*00a2*/ 	.short	0x0101


	//----- nvinfo : EIATTR_VRC_CTA_INIT_COUNT
	.align		4
        /*00a4*/ 	.byte	0x02, 0x4a
	.zero		1
	.zero		1


	//----- nvinfo : EIATTR_EXIT_INSTR_OFFSETS
	.align		4
        /*00a8*/ 	.byte	0x04, 0x1c
        /*00aa*/ 	.short	(.L_77 - .L_76)


	//   ....[0]....
.L_76:
        /*00ac*/ 	.word	0x00000070


	//   ....[1]....
        /*00b0*/ 	.word	0x000040c0


	//----- nvinfo : EIATTR_CRS_STACK_SIZE
	.align		4
.L_77:
        /*00b4*/ 	.byte	0x04, 0x1e
        /*00b6*/ 	.short	(.L_79 - .L_78)
.L_78:
        /*00b8*/ 	.word	0x00000000


	//----- nvinfo : EIATTR_CBANK_PARAM_SIZE
	.align		4
.L_79:
        /*00bc*/ 	.byte	0x03, 0x19
        /*00be*/ 	.short	0x0040


	//----- nvinfo : EIATTR_PARAM_CBANK
	.align		4
        /*00c0*/ 	.byte	0x04, 0x0a
        /*00c2*/ 	.short	(.L_81 - .L_80)
	.align		4
.L_80:
        /*00c4*/ 	.word	index@(.nv.constant0._Z20gen_elec_grid_kernelPKdS0_ddddiiPd)
        /*00c8*/ 	.short	0x0380
        /*00ca*/ 	.short	0x0040


	//----- nvinfo : EIATTR_SW_WAR
	.align		4
.L_81:
        /*00cc*/ 	.byte	0x04, 0x36
        /*00ce*/ 	.short	(.L_83 - .L_82)
.L_82:
        /*00d0*/ 	.word	0x00000008
.L_83:


//--------------------- .nv.info._Z25calc_pairwise_dist_kernelPdS_iiS_ --------------------------
	.section	.nv.info._Z25calc_pairwise_dist_kernelPdS_iiS_,"",@"SHT_CUDA_INFO"
	.sectionflags	@""
	.align	4


	//----- nvinfo : EIATTR_CUDA_API_VERSION
	.align		4
        /*0000*/ 	.byte	0x04, 0x37
        /*0002*/ 	.short	(.L_85 - .L_84)
.L_84:
        /*0004*/ 	.word	0x00000082


	//----- nvinfo : EIATTR_KPARAM_INFO
	.align		4
.L_85:
        /*0008*/ 	.byte	0x04, 0x17
        /*000a*/ 	.short	(.L_87 - .L_86)
.L_86:
        /*000c*/ 	.word	0x00000000
        /*0010*/ 	.short	0x0004
        /*0012*/ 	.short	0x0018
        /*0014*/ 	.byte	0x00, 0xf5, 0x21, 0x00


	//----- nvinfo : EIATTR_KPARAM_INFO
	.align		4
.L_87:
        /*0018*/ 	.byte	0x04, 0x17
        /*001a*/ 	.short	(.L_89 - .L_88)
.L_88:
        /*001c*/ 	.word	0x00000000
        /*0020*/ 	.short	0x0003
        /*0022*/ 	.short	0x0014
        /*0024*/ 	.byte	0x00, 0xf0, 0x11, 0x00


	//----- nvinfo : EIATTR_KPARAM_INFO
	.align		4
.L_89:
        /*0028*/ 	.byte	0x04, 0x17
        /*002a*/ 	.short	(.L_91 - .L_90)
.L_90:
        /*002c*/ 	.word	0x00000000
        /*0030*/ 	.short	0x0002
        /*0032*/ 	.short	0x0010
        /*0034*/ 	.byte	0x00, 0xf0, 0x11, 0x00


	//----- nvinfo : EIATTR_KPARAM_INFO
	.align		4
.L_91:
        /*0038*/ 	.byte	0x04, 0x17
        /*003a*/ 	.short	(.L_93 - .L_92)
.L_92:
        /*003c*/ 	.word	0x00000000
        /*0040*/ 	.short	0x0001
        /*0042*/ 	.short	0x0008
        /*0044*/ 	.byte	0x00, 0xf5, 0x21, 0x00


	//----- nvinfo : EIATTR_KPARAM_INFO
	.align		4
.L_93:
        /*0048*/ 	.byte	0x04, 0x17
        /*004a*/ 	.short	(.L_95 - .L_94)
.L_94:
        /*004c*/ 	.word	0x00000000
        /*0050*/ 	.short	0x0000
        /*0052*/ 	.short	0x0000
        /*0054*/ 	.byte	0x00, 0xf5, 0x21, 0x00


	//----- nvinfo : EIATTR_SPARSE_MMA_MASK
	.align		4
.L_95:
        /*0058*/ 	.byte	0x03, 0x50
        /*005a*/ 	.short	0x0000


	//----- nvinfo : EIATTR_MAXREG_COUNT
	.align		4
        /*005c*/ 	.byte	0x03, 0x1b
        /*005e*/ 	.short	0x00ff


	//----- nvinfo : EIATTR_MERCURY_ISA_VERSION
	.align		4
        /*0060*/ 	.byte	0x03, 0x5f
        /*0062*/ 	.short	0x0101


	//----- nvinfo : EIATTR_VRC_CTA_INIT_COUNT
	.align		4
        /*0064*/ 	.byte	0x02, 0x4a
	.zero		1
	.zero		1


	//----- nvinfo : EIATTR_EXIT_INSTR_OFFSETS
	.align		4
        /*0068*/ 	.byte	0x04, 0x1c
        /*006a*/ 	.short	(.L_97 - .L_96)


	//   ....[0]....
.L_96:
        /*006c*/ 	.word	0x000000c0


	//   ....[1]....
        /*0070*/ 	.word	0x00000390


	//----- nvinfo : EIATTR_CRS_STACK_SIZE
	.align		4
.L_97:
        /*0074*/ 	.byte	0x04, 0x1e
        /*0076*/ 	.short	(.L_99 - .L_98)
.L_98:
        /*0078*/ 	.word	0x00000000


	//----- nvinfo : EIATTR_CBANK_PARAM_SIZE
	.align		4
.L_99:
        /*007c*/ 	.byte	0x03, 0x19
        /*007e*/ 	.short	0x0020


	//----- nvinfo : EIATTR_PARAM_CBANK
	.align		4
        /*0080*/ 	.byte	0x04, 0x0a
        /*0082*/ 	.short	(.L_101 - .L_100)
	.align		4
.L_100:
        /*0084*/ 	.word	index@(.nv.constant0._Z25calc_pairwise_dist_kernelPdS_iiS_)
        /*0088*/ 	.short	0x0380
        /*008a*/ 	.short	0x0020


	//----- nvinfo : EIATTR_SW_WAR
	.align		4
.L_101:
        /*008c*/ 	.byte	0x04, 0x36
        /*008e*/ 	.short	(.L_103 - .L_102)
.L_102:
        /*0090*/ 	.word	0x00000008
.L_103:


//--------------------- .nv.callgraph             --------------------------
	.section	.nv.callgraph,"",@"SHT_CUDA_CALLGRAPH"
	.align	4
	.sectionentsize	8
	.align		4
        /*0000*/ 	.word	0x00000000
	.align		4
        /*0004*/ 	.word	0xffffffff
	.align		4
        /*0008*/ 	.word	0x00000000
	.align		4
        /*000c*/ 	.word	0xfffffffe
	.align		4
        /*0010*/ 	.word	0x00000000
	.align		4
        /*0014*/ 	.word	0xfffffffd
	.align		4
        /*0018*/ 	.word	0x00000000
	.align		4
        /*001c*/ 	.word	0xfffffffc


//--------------------- .text._Z19gen_vdw_grid_kernelPdS_S_ddiiS_ --------------------------
	.section	.text._Z19gen_vdw_grid_kernelPdS_S_ddiiS_,"ax",@progbits
	.align	128
        .global         _Z19gen_vdw_grid_kernelPdS_S_ddiiS_
        .type           _Z19gen_vdw_grid_kernelPdS_S_ddiiS_,@function
        .size           _Z19gen_vdw_grid_kernelPdS_S_ddiiS_,(.L_x_144 - _Z19gen_vdw_grid_kernelPdS_S_ddiiS_)
        .other          _Z19gen_vdw_grid_kernelPdS_S_ddiiS_,@"STO_CUDA_ENTRY STV_DEFAULT"
_Z19gen_vdw_grid_kernelPdS_S_ddiiS_:
.text._Z19gen_vdw_grid_kernelPdS_S_ddiiS_:
[----:B------:R-:W-:Y:S01]  /*0000*/  LDC R1, c[0x0][0x37c] ;  /* 0x0000df00ff017b82 */ /* 0x000fe20000000800 */
[----:B------:R-:W0:Y:S07]  /*0010*/  S2R R3, SR_TID.X ;  /* 0x0000000000037919 */ /* 0x000e2e0000002100 */
[----:B------:R-:W0:Y:S01]  /*0020*/  S2UR UR4, SR_CTAID.X ;  /* 0x00000000000479c3 */ /* 0x000e220000002500 */
[----:B------:R-:W1:Y:S07]  /*0030*/  LDCU UR5, c[0x0][0x3ac] ;  /* 0x00007580ff0577ac */ /* 0x000e6e0008000800 */
[----:B------:R-:W0:Y:S02]  /*0040*/  LDC R2, c[0x0][0x360] ;  /* 0x0000d800ff027b82 */ /* 0x000e240000000800 */
[----:B0-----:R-:W-:-:S05]  /*0050*/  IMAD R2, R2, UR4, R3 ;  /* 0x0000000402027c24 */ /* 0x001fca000f8e0203 */
[----:B-1----:R-:W-:-:S13]  /*0060*/  ISETP.GE.AND P0, PT, R2, UR5, PT ;  /* 0x0000000502007c0c */ /* 0x002fda000bf06270 */
[----:B------:R-:W-:Y:S05]  /*0070*/  @P0 EXIT ;  /* 0x000000000000094d */ /* 0x000fea0003800000 */
[----:B------:R-:W0:Y:S01]  /*0080*/  LDCU UR5, c[0x0][0x3a8] ;  /* 0x00007500ff0577ac */ /* 0x000e220008000800 */
[----:B------:R-:W-:Y:S01]  /*0090*/  CS2R R20, SRZ ;  /* 0x0000000000147805 */ /* 0x000fe2000001ff00 */
[----:B------:R-:W1:Y:S01]  /*00a0*/  LDCU.64 UR6, c[0x0][0x358] ;  /* 0x00006b00ff0677ac */ /* 0x000e620008000a00 */
[----:B0-----:R-:W-:-:S09]  /*00b0*/  UISETP.GE.AND UP0, UPT, UR5, 0x1, UPT ;  /* 0x000000010500788c */ /* 0x001fd2000bf06270 */
[----:B-1----:R-:W-:Y:S05]  /*00c0*/  BRA.U !UP0, `(.L_x_0) ;  /* 0x0000001508b47547 */ /* 0x002fea000b800000 */
[----:B------:R-:W0:Y:S01]  /*00d0*/  LDC.64 R14, c[0x0][0x3a0] ;  /* 0x0000e800ff0e7b82 */ /* 0x000e220000000a00 */
[----:B------:R-:W-:Y:S01]  /*00e0*/  IMAD R3, R2, UR5, RZ ;  /* 0x0000000502037c24 */ /* 0x000fe2000f8e02ff */
[----:B------:R-:W-:Y:S01]  /*00f0*/  CS2R R20, SRZ ;  /* 0x0000000000147805 */ /* 0x000fe2000001ff00 */
[----:B------:R-:W1:Y:S01]  /*0100*/  LDCU.64 UR20, c[0x0][0x3a0] ;  /* 0x00007400ff1477ac */ /* 0x000e620008000a00 */
[----:B------:R-:W2:Y:S04]  /*0110*/  LDCU.64 UR12, c[0x0][0x398] ;  /* 0x00007300ff0c77ac */ /* 0x000ea80008000a00 */
[----:B------:R-:W3:Y:S01]  /*0120*/  LDC.64 R18, c[0x0][0x3a0] ;  /* 0x0000e800ff127b82 */ /* 0x000ee20000000a00 */
[----:B------:R-:W4:Y:S01]  /*0130*/  LDCU UR16, c[0x0][0x3a4] ;  /* 0x00007480ff1077ac */ /* 0x000f220008000800 */
[----:B------:R-:W0:Y:S06]  /*0140*/  LDCU.64 UR10, c[0x0][0x390] ;  /* 0x00007200ff0a77ac */ /* 0x000e2c0008000a00 */
[----:B------:R-:W1:Y:S01]  /*0150*/  LDC.64 R16, c[0x0][0x380] ;  /* 0x0000e000ff107b82 */ /* 0x000e620000000a00 */
[----:B------:R-:W0:Y:S01]  /*0160*/  LDCU.64 UR8, c[0x0][0x388] ;  /* 0x00007100ff0877ac */ /* 0x000e220008000a00 */
[----:B------:R-:W-:Y:S01]  /*0170*/  UIADD3 UR4, UPT, UPT, -UR5, URZ, URZ ;  /* 0x000000ff05047290 */ /* 0x000fe2000fffe1ff */
[----:B0-2-4-:R-:W-:-:S11]  /*0180*/  DMUL R14, |R14|, 0.5 ;  /* 0x3fe000000e0e7828 */ /* 0x015fd60000000200 */
.L_x_35:
[----:B------:R-:W-:Y:S02]  /*0190*/  IMAD.U32 R12, RZ, RZ, UR8 ;  /* 0x00000008ff0c7e24 */ /* 0x000fe4000f8e00ff */
[----:B------:R-:W-:-:S06]  /*01a0*/  IMAD.U32 R13, RZ, RZ, UR9 ;  /* 0x00000009ff0d7e24 */ /* 0x000fcc000f8e00ff */
[----:B------:R-:W2:Y:S01]  /*01b0*/  LDG.E.64 R12, desc[UR6][R12.64] ;  /* 0x000000060c0c7981 */ /* 0x000ea2000c1e1b00 */
[----:B------:R-:W-:Y:S02]  /*01c0*/  IMAD.U32 R8, RZ, RZ, UR10 ;  /* 0x0000000aff087e24 */ /* 0x000fe4000f8e00ff */
[----:B------:R-:W-:Y:S02]  /*01d0*/  IMAD.U32 R9, RZ, RZ, UR11 ;  /* 0x0000000bff097e24 */ /* 0x000fe4000f8e00ff */
[----:B-1----:R-:W-:-:S04]  /*01e0*/  IMAD.WIDE R10, R3, 0x8, R16 ;  /* 0x00000008030a7825 */ /* 0x002fc800078e0210 */
[----:B------:R-:W4:Y:S04]  /*01f0*/  LDG.E.64 R8, desc[UR6][R8.64] ;  /* 0x0000000608087981 */ /* 0x000f28000c1e1b00 */
[----:B------:R-:W5:Y:S01]  /*0200*/  LDG.E.64 R10, desc[UR6][R10.64] ;  /* 0x000000060a0a7981 */ /* 0x000f62000c1e1b00 */
[----:B------:R-:W-:Y:S02]  /*0210*/  IMAD.MOV.U32 R24, RZ, RZ, 0x0 ;  /* 0x00000000ff187424 */ /* 0x000fe400078e00ff */
[----:B------:R-:W-:Y:S01]  /*0220*/  IMAD.MOV.U32 R25, RZ, RZ, 0x3fd80000 ;  /* 0x3fd80000ff197424 */ /* 0x000fe200078e00ff */
[----:B--2---:R-:W-:-:S06]  /*0230*/  DADD R6, -RZ, |R12| ;  /* 0x00000000ff067229 */ /* 0x004fcc000000050c */
[----:B------:R-:W0:Y:S01]  /*0240*/  MUFU.RSQ64H R5, R7 ;  /* 0x0000000700057308 */ /* 0x000e220000001c00 */
[----:B----4-:R-:W-:-:S03]  /*0250*/  DADD R8, R8, UR12 ;  /* 0x0000000c08087e29 */ /* 0x010fc60008000000 */
[----:B------:R-:W-:-:S05]  /*0260*/  VIADD R4, R7, 0xfcb00000 ;  /* 0xfcb0000007047836 */ /* 0x000fca0000000000 */
[----:B------:R-:W-:Y:S01]  /*0270*/  ISETP.GE.U32.AND P0, PT, R4, 0x7ca00000, PT ;  /* 0x7ca000000400780c */ /* 0x000fe20003f06070 */
[----:B0-----:R-:W-:-:S08]  /*0280*/  DMUL R22, R4, R4 ;  /* 0x0000000404167228 */ /* 0x001fd00000000000 */
[----:B------:R-:W-:-:S08]  /*0290*/  DFMA R22, |R12|, -R22, 1 ;  /* 0x3ff000000c16742b */ /* 0x000fd00000000a16 */
[----:B------:R-:W-:Y:S02]  /*02a0*/  DFMA R24, R22, R24, 0.5 ;  /* 0x3fe000001618742b */ /* 0x000fe40000000018 */
[----:B------:R-:W-:-:S08]  /*02b0*/  DMUL R22, R4, R22 ;  /* 0x0000001604167228 */ /* 0x000fd00000000000 */
[----:B------:R-:W-:-:S08]  /*02c0*/  DFMA R26, R24, R22, R4 ;  /* 0x00000016181a722b */ /* 0x000fd00000000004 */
[----:B------:R-:W-:Y:S02]  /*02d0*/  DMUL R28, |R12|, R26 ;  /* 0x0000001a0c1c7228 */ /* 0x000fe40000000200 */
[----:B------:R-:W-:Y:S02]  /*02e0*/  VIADD R25, R27, 0xfff00000 ;  /* 0xfff000001b197836 */ /* 0x000fe40000000000 */
[----:B------:R-:W-:-:S04]  /*02f0*/  IMAD.MOV.U32 R24, RZ, RZ, R26 ;  /* 0x000000ffff187224 */ /* 0x000fc800078e001a */
[----:B------:R-:W-:-:S08]  /*0300*/  DFMA R30, R28, -R28, |R12| ;  /* 0x8000001c1c1e722b */ /* 0x000fd0000000040c */
[----:B------:R-:W-:Y:S01]  /*0310*/  DFMA R22, R30, R24, R28 ;  /* 0x000000181e16722b */ /* 0x000fe2000000001c */
[----:B------:R-:W-:Y:S10]  /*0320*/  @!P0 BRA `(.L_x_1) ;  /* 0x0000000000188947 */ /* 0x000ff40003800000 */
[----:B------:R-:W-:Y:S01]  /*0330*/  IMAD.MOV.U32 R24, RZ, RZ, R30 ;  /* 0x000000ffff187224 */ /* 0x000fe200078e001e */
[----:B------:R-:W-:Y:S01]  /*0340*/  MOV R0, 0x370 ;  /* 0x0000037000007802 */ /* 0x000fe20000000f00 */
[----:B------:R-:W-:-:S07]  /*0350*/  IMAD.MOV.U32 R27, RZ, RZ, R25 ;  /* 0x000000ffff1b7224 */ /* 0x000fce00078e0019 */
[----:B---3-5:R-:W-:Y:S05]  /*0360*/  CALL.REL.NOINC `($__internal_1_$__cuda_sm20_dsqrt_rn_f64_mediumpath_v1) ;  /* 0x0000001800907944 */ /* 0x028fea0003c00000 */
[----:B------:R-:W-:Y:S02]  /*0370*/  IMAD.MOV.U32 R22, RZ, RZ, R6 ;  /* 0x000000ffff167224 */ /* 0x000fe400078e0006 */
[----:B------:R-:W-:-:S07]  /*0380*/  IMAD.MOV.U32 R23, RZ, RZ, R7 ;  /* 0x000000ffff177224 */ /* 0x000fce00078e0007 */
.L_x_1:
[----:B------:R-:W0:Y:S01]  /*0390*/  MUFU.RCP64H R5, R23 ;  /* 0x0000001700057308 */ /* 0x000e220000001800 */
[----:B------:R-:W-:Y:S01]  /*03a0*/  IMAD.MOV.U32 R4, RZ, RZ, 0x1 ;  /* 0x00000001ff047424 */ /* 0x000fe200078e00ff */
[----:B------:R-:W-:Y:S01]  /*03b0*/  FSETP.GEU.AND P1, PT, |R15|, 6.5827683646048100446e-37, PT ;  /* 0x036000000f00780b */ /* 0x000fe20003f2e200 */
[----:B------:R-:W-:Y:S04]  /*03c0*/  BSSY.RECONVERGENT B0, `(.L_x_2) ;  /* 0x0000014000007945 */ /* 0x000fe80003800200 */
[----:B0-----:R-:W-:-:S08]  /*03d0*/  DFMA R6, R4, -R22, 1 ;  /* 0x3ff000000406742b */ /* 0x001fd00000000816 */
[----:B------:R-:W-:-:S08]  /*03e0*/  DFMA R6, R6, R6, R6 ;  /* 0x000000060606722b */ /* 0x000fd00000000006 */
[----:B------:R-:W-:-:S08]  /*03f0*/  DFMA R6, R4, R6, R4 ;  /* 0x000000060406722b */ /* 0x000fd00000000004 */
[----:B------:R-:W-:-:S08]  /*0400*/  DFMA R4, R6, -R22, 1 ;  /* 0x3ff000000604742b */ /* 0x000fd00000000816 */
[----:B------:R-:W-:-:S08]  /*0410*/  DFMA R4, R6, R4, R6 ;  /* 0x000000040604722b */ /* 0x000fd00000000006 */
[----:B------:R-:W-:-:S08]  /*0420*/  DMUL R6, R14, R4 ;  /* 0x000000040e067228 */ /* 0x000fd00000000000 */
[----:B------:R-:W-:-:S08]  /*0430*/  DFMA R24, R6, -R22, R14 ;  /* 0x800000160618722b */ /* 0x000fd0000000000e */
[----:B------:R-:W-:-:S10]  /*0440*/  DFMA R4, R4, R24, R6 ;  /* 0x000000180404722b */ /* 0x000fd40000000006 */
[----:B------:R-:W-:-:S05]  /*0450*/  FFMA R0, RZ, R23, R5 ;  /* 0x00000017ff007223 */ /* 0x000fca0000000005 */
[----:B------:R-:W-:-:S13]  /*0460*/  FSETP.GT.AND P0, PT, |R0|, 1.469367938527859385e-39, PT ;  /* 0x001000000000780b */ /* 0x000fda0003f04200 */
[----:B------:R-:W-:Y:S05]  /*0470*/  @P0 BRA P1, `(.L_x_3) ;  /* 0x0000000000200947 */ /* 0x000fea0000800000 */
[----:B------:R-:W-:Y:S01]  /*0480*/  IMAD.MOV.U32 R26, RZ, RZ, R14 ;  /* 0x000000ffff1a7224 */ /* 0x000fe200078e000e */
[----:B------:R-:W-:Y:S01]  /*0490*/  MOV R0, 0x4e0 ;  /* 0x000004e000007802 */ /* 0x000fe20000000f00 */
[----:B------:R-:W-:Y:S02]  /*04a0*/  IMAD.MOV.U32 R27, RZ, RZ, R15 ;  /* 0x000000ffff1b7224 */ /* 0x000fe400078e000f */
[----:B------:R-:W-:Y:S02]  /*04b0*/  IMAD.MOV.U32 R28, RZ, RZ, R22 ;  /* 0x000000ffff1c7224 */ /* 0x000fe400078e0016 */
[----:B------:R-:W-:-:S07]  /*04c0*/  IMAD.MOV.U32 R29, RZ, RZ, R23 ;  /* 0x000000ffff1d7224 */ /* 0x000fce00078e0017 */
[----:B---3-5:R-:W-:Y:S05]  /*04d0*/  CALL.REL.NOINC `($__internal_0_$__cuda_sm20_div_rn_f64_full) ;  /* 0x0000001000c07944 */ /* 0x028fea0003c00000 */
[----:B------:R-:W-:Y:S02]  /*04e0*/  IMAD.MOV.U32 R4, RZ, RZ, R26 ;  /* 0x000000ffff047224 */ /* 0x000fe400078e001a */
[----:B------:R-:W-:-:S07]  /*04f0*/  IMAD.MOV.U32 R5, RZ, RZ, R27 ;  /* 0x000000ffff057224 */ /* 0x000fce00078e001b */
.L_x_3:
[----:B------:R-:W-:Y:S05]  /*0500*/  BSYNC.RECONVERGENT B0 ;  /* 0x0000000000007941 */ /* 0x000fea0003800200 */
.L_x_2:
[----:B------:R-:W-:Y:S01]  /*0510*/  DADD R24, R4, 1 ;  /* 0x3ff0000004187429 */ /* 0x000fe20000000000 */
[----:B------:R-:W-:Y:S01]  /*0520*/  IMAD.MOV.U32 R26, RZ, RZ, 0x0 ;  /* 0x00000000ff1a7424 */ /* 0x000fe200078e00ff */
[----:B------:R-:W-:Y:S01]  /*0530*/  BSSY.RECONVERGENT B0, `(.L_x_4) ;  /* 0x0000017000007945 */ /* 0x000fe20003800200 */
[----:B------:R-:W-:-:S03]  /*0540*/  IMAD.MOV.U32 R27, RZ, RZ, 0x3fd80000 ;  /* 0x3fd80000ff1b7424 */ /* 0x000fc600078e00ff */
[----:B------:R-:W0:Y:S04]  /*0550*/  MUFU.RSQ64H R5, R25 ;  /* 0x0000001900057308 */ /* 0x000e280000001c00 */
[----:B------:R-:W-:-:S05]  /*0560*/  VIADD R4, R25, 0xfcb00000 ;  /* 0xfcb0000019047836 */ /* 0x000fca0000000000 */
[----:B------:R-:W-:Y:S01]  /*0570*/  ISETP.GE.U32.AND P0, PT, R4, 0x7ca00000, PT ;  /* 0x7ca000000400780c */ /* 0x000fe20003f06070 */
[----:B0-----:R-:W-:-:S08]  /*0580*/  DMUL R6, R4, R4 ;  /* 0x0000000404067228 */ /* 0x001fd00000000000 */
[----:B------:R-:W-:-:S08]  /*0590*/  DFMA R6, R24, -R6, 1 ;  /* 0x3ff000001806742b */ /* 0x000fd00000000806 */
[----:B------:R-:W-:Y:S02]  /*05a0*/  DFMA R26, R6, R26, 0.5 ;  /* 0x3fe00000061a742b */ /* 0x000fe4000000001a */
[----:B------:R-:W-:-:S08]  /*05b0*/  DMUL R6, R4, R6 ;  /* 0x0000000604067228 */ /* 0x000fd00000000000 */
[----:B------:R-:W-:-:S08]  /*05c0*/  DFMA R30, R26, R6, R4 ;  /* 0x000000061a1e722b */ /* 0x000fd00000000004 */
[----:B------:R-:W-:Y:S02]  /*05d0*/  DMUL R28, R24, R30 ;  /* 0x0000001e181c7228 */ /* 0x000fe40000000000 */
[----:B------:R-:W-:Y:S02]  /*05e0*/  VIADD R27, R31, 0xfff00000 ;  /* 0xfff000001f1b7836 */ /* 0x000fe40000000000 */
[----:B------:R-:W-:-:S04]  /*05f0*/  IMAD.MOV.U32 R26, RZ, RZ, R30 ;  /* 0x000000ffff1a7224 */ /* 0x000fc800078e001e */
[----:B------:R-:W-:-:S08]  /*0600*/  DFMA R32, R28, -R28, R24 ;  /* 0x8000001c1c20722b */ /* 0x000fd00000000018 */
[----:B------:R-:W-:Y:S01]  /*0610*/  DFMA R6, R32, R26, R28 ;  /* 0x0000001a2006722b */ /* 0x000fe2000000001c */
[----:B------:R-:W-:Y:S10]  /*0620*/  @!P0 BRA `(.L_x_5) ;  /* 0x00000000001c8947 */ /* 0x000ff40003800000 */
[----:B------:R-:W-:Y:S01]  /*0630*/  IMAD.MOV.U32 R6, RZ, RZ, R24 ;  /* 0x000000ffff067224 */ /* 0x000fe200078e0018 */
[----:B------:R-:W-:Y:S01]  /*0640*/  MOV R0, 0x6a0 ;  /* 0x000006a000007802 */ /* 0x000fe20000000f00 */
[----:B------:R-:W-:Y:S02]  /*0650*/  IMAD.MOV.U32 R26, RZ, RZ, R30 ;  /* 0x000000ffff1a7224 */ /* 0x000fe400078e001e */
[----:B------:R-:W-:Y:S02]  /*0660*/  IMAD.MOV.U32 R7, RZ, RZ, R25 ;  /* 0x000000ffff077224 */ /* 0x000fe400078e0019 */
[----:B------:R-:W-:Y:S02]  /*0670*/  IMAD.MOV.U32 R24, RZ, RZ, R32 ;  /* 0x000000ffff187224 */ /* 0x000fe400078e0020 */
[----:B------:R-:W-:-:S07]  /*0680*/  IMAD.MOV.U32 R31, RZ, RZ, R33 ;  /* 0x000000ffff1f7224 */ /* 0x000fce00078e0021 */
[----:B---3-5:R-:W-:Y:S05]  /*0690*/  CALL.REL.NOINC `($__internal_1_$__cuda_sm20_dsqrt_rn_f64_mediumpath_v1) ;  /* 0x0000001400c47944 */ /* 0x028fea0003c00000 */
.L_x_5:
[----:B------:R-:W-:Y:S05]  /*06a0*/  BSYNC.RECONVERGENT B0 ;  /* 0x0000000000007941 */ /* 0x000fea0003800200 */
.L_x_4:
[----:B------:R-:W-:Y:S01]  /*06b0*/  DADD R4, R6, 1 ;  /* 0x3ff0000006047429 */ /* 0x000fe20000000000 */
[----:B------:R-:W-:Y:S07]  /*06c0*/  BSSY.RECONVERGENT B0, `(.L_x_6) ;  /* 0x000000f000007945 */ /* 0x000fee0003800200 */
[----:B------:R-:W-:-:S14]  /*06d0*/  DSETP.NEU.AND P0, PT, R4, RZ, PT ;  /* 0x000000ff0400722a */ /* 0x000fdc0003f0d000 */
[----:B------:R-:W-:Y:S02]  /*06e0*/  @!P0 IMAD.MOV.U32 R34, RZ, RZ, 0x0 ;  /* 0x00000000ff228424 */ /* 0x000fe400078e00ff */
[----:B------:R-:W-:Y:S01]  /*06f0*/  @!P0 IMAD.MOV.U32 R35, RZ, RZ, 0x7ff00000 ;  /* 0x7ff00000ff238424 */ /* 0x000fe200078e00ff */
[----:B------:R-:W-:Y:S06]  /*0700*/  @!P0 BRA `(.L_x_7) ;  /* 0x0000000000288947 */ /* 0x000fec0003800000 */
[----:B------:R-:W-:Y:S01]  /*0710*/  DADD R36, -RZ, |R4| ;  /* 0x00000000ff247229 */ /* 0x000fe20000000504 */
[----:B------:R-:W-:Y:S01]  /*0720*/  BSSY.RECONVERGENT B1, `(.L_x_8) ;  /* 0x0000006000017945 */ /* 0x000fe20003800200 */
[----:B------:R-:W-:Y:S01]  /*0730*/  ISETP.GE.AND P0, PT, R5, RZ, PT ;  /* 0x000000ff0500720c */ /* 0x000fe20003f06270 */
[----:B------:R-:W-:Y:S01]  /*0740*/  IMAD.MOV.U32 R42, RZ, RZ, 0x55555555 ;  /* 0x55555555ff2a7424 */ /* 0x000fe200078e00ff */
[----:B------:R-:W-:Y:S01]  /*0750*/  MOV R0, 0x780 ;  /* 0x0000078000007802 */ /* 0x000fe20000000f00 */
[----:B------:R-:W-:-:S10]  /*0760*/  IMAD.MOV.U32 R43, RZ, RZ, -0x403aaaab ;  /* 0xbfc55555ff2b7424 */ /* 0x000fd400078e00ff */
[----:B---3-5:R-:W-:Y:S05]  /*0770*/  CALL.REL.NOINC `($_Z19gen_vdw_grid_kernelPdS_S_ddiiS_$__internal_accurate_pow) ;  /* 0x0000001800387944 */ /* 0x028fea0003c00000 */
[----:B------:R-:W-:Y:S05]  /*0780*/  BSYNC.RECONVERGENT B1 ;  /* 0x0000000000017941 */ /* 0x000fea0003800200 */
.L_x_8:
[----:B------:R-:W-:Y:S02]  /*0790*/  FSEL R34, R34, RZ, P0 ;  /* 0x000000ff22227208 */ /* 0x000fe40000000000 */
[----:B------:R-:W-:-:S07]  /*07a0*/  FSEL R35, R35, -QNAN , P0 ;  /* 0xfff8000023237808 */ /* 0x000fce0000000000 */
.L_x_7:
[----:B------:R-:W-:Y:S05]  /*07b0*/  BSYNC.RECONVERGENT B0 ;  /* 0x0000000000007941 */ /* 0x000fea0003800200 */
.L_x_6:
[----:B------:R-:W-:Y:S01]  /*07c0*/  UMOV UR14, 0x55555555 ;  /* 0x55555555000e7882 */ /* 0x000fe20000000000 */
[----:B------:R-:W-:Y:S01]  /*07d0*/  UMOV UR15, 0x3fc55555 ;  /* 0x3fc55555000f7882 */ /* 0x000fe20000000000 */
[----:B------:R-:W-:Y:S01]  /*07e0*/  BSSY.RECONVERGENT B0, `(.L_x_9) ;  /* 0x000000c000007945 */ /* 0x000fe20003800200 */
[C---:B------:R-:W-:Y:S02]  /*07f0*/  DADD R24, R4.reuse, -UR14 ;  /* 0x8000000e04187e29 */ /* 0x040fe40008000000 */
[----:B------:R-:W-:Y:S02]  /*0800*/  DSETP.NEU.AND P0, PT, R4, 1, PT ;  /* 0x3ff000000400742a */ /* 0x000fe40003f0d000 */
[----:B------:R-:W-:-:S06]  /*0810*/  DADD R36, -RZ, |R4| ;  /* 0x00000000ff247229 */ /* 0x000fcc0000000504 */
[----:B------:R-:W-:-:S04]  /*0820*/  LOP3.LUT R24, R25, 0x7ff00000, RZ, 0xc0, !PT ;  /* 0x7ff0000019187812 */ /* 0x000fc800078ec0ff */
[----:B------:R-:W-:-:S13]  /*0830*/  ISETP.NE.AND P1, PT, R24, 0x7ff00000, PT ;  /* 0x7ff000001800780c */ /* 0x000fda0003f25270 */
[----:B------:R-:W-:Y:S05]  /*0840*/  @P1 BRA `(.L_x_10) ;  /* 0x0000000000141947 */ /* 0x000fea0003800000 */
[----:B------:R-:W-:-:S14]  /*0850*/  DSETP.NAN.AND P1, PT, R4, R4, PT ;  /* 0x000000040400722a */ /* 0x000fdc0003f28000 */
[----:B------:R-:W-:Y:S01]  /*0860*/  @P1 DADD R34, R4, -UR14 ;  /* 0x8000000e04221e29 */ /* 0x000fe20008000000 */
[----:B------:R-:W-:Y:S10]  /*0870*/  @P1 BRA `(.L_x_10) ;  /* 0x0000000000081947 */ /* 0x000ff40003800000 */
[----:B------:R-:W-:-:S14]  /*0880*/  DSETP.NEU.AND P1, PT, |R4|, +INF , PT ;  /* 0x7ff000000400742a */ /* 0x000fdc0003f2d200 */
[----:B------:R-:W-:-:S07]  /*0890*/  @!P1 CS2R R34, SRZ ;  /* 0x0000000000229805 */ /* 0x000fce000001ff00 */
.L_x_10:
[----:B------:R-:W-:Y:S05]  /*08a0*/  BSYNC.RECONVERGENT B0 ;  /* 0x0000000000007941 */ /* 0x000fea0003800200 */
.L_x_9:
[----:B------:R-:W-:Y:S01]  /*08b0*/  FSEL R24, R34, RZ, P0 ;  /* 0x000000ff22187208 */ /* 0x000fe20000000000 */
[----:B------:R-:W-:Y:S01]  /*08c0*/  DSETP.NEU.AND P1, PT, R4, RZ, PT ;  /* 0x000000ff0400722a */ /* 0x000fe20003f2d000 */
[----:B------:R-:W-:Y:S01]  /*08d0*/  FSEL R25, R35, 1.875, P0 ;  /* 0x3ff0000023197808 */ /* 0x000fe20000000000 */
[----:B------:R-:W-:Y:S01]  /*08e0*/  DMUL R22, R22, 24 ;  /* 0x4038000016167828 */ /* 0x000fe20000000000 */
[----:B------:R-:W-:Y:S01]  /*08f0*/  BSSY.RECONVERGENT B0, `(.L_x_11) ;  /* 0x0000006000007945 */ /* 0x000fe20003800200 */
[----:B------:R-:W-:Y:S01]  /*0900*/  IMAD.MOV.U32 R42, RZ, RZ, RZ ;  /* 0x000000ffff2a7224 */ /* 0x000fe200078e00ff */
[----:B------:R-:W-:Y:S01]  /*0910*/  MOV R0, 0x950 ;  /* 0x0000095000007802 */ /* 0x000fe20000000f00 */
[----:B------:R-:W-:Y:S01]  /*0920*/  IMAD.MOV.U32 R43, RZ, RZ, 0x40000000 ;  /* 0x40000000ff2b7424 */ /* 0x000fe200078e00ff */
[----:B------:R-:W-:-:S11]  /*0930*/  DMUL R24, R8, R24 ;  /* 0x0000001808187228 */ /* 0x000fd60000000000 */
[----:B---3-5:R-:W-:Y:S05]  /*0940*/  CALL.REL.NOINC `($_Z19gen_vdw_grid_kernelPdS_S_ddiiS_$__internal_accurate_pow) ;  /* 0x0000001400c47944 */ /* 0x028fea0003c00000 */
[----:B------:R-:W-:Y:S05]  /*0950*/  BSYNC.RECONVERGENT B0 ;  /* 0x0000000000007941 */ /* 0x000fea0003800200 */
.L_x_11:
[----:B------:R-:W0:Y:S01]  /*0960*/  MUFU.RCP64H R27, UR16 ;  /* 0x00000010001b7d08 */ /* 0x000e220008001800 */
[----:B------:R-:W-:Y:S01]  /*0970*/  IMAD.MOV.U32 R26, RZ, RZ, 0x1 ;  /* 0x00000001ff1a7424 */ /* 0x000fe200078e00ff */
[----:B------:R-:W-:Y:S01]  /*0980*/  BSSY.RECONVERGENT B0, `(.L_x_12) ;  /* 0x0000015000007945 */ /* 0x000fe20003800200 */
[----:B------:R-:W-:Y:S02]  /*0990*/  FSEL R34, R34, RZ, P1 ;  /* 0x000000ff22227208 */ /* 0x000fe40000800000 */
[----:B------:R-:W-:Y:S02]  /*09a0*/  FSEL R35, R35, RZ, P1 ;  /* 0x000000ff23237208 */ /* 0x000fe40000800000 */
[----:B0-----:R-:W-:-:S08]  /*09b0*/  DFMA R28, R26, -R18, 1 ;  /* 0x3ff000001a1c742b */ /* 0x001fd00000000812 */
[----:B------:R-:W-:-:S08]  /*09c0*/  DFMA R28, R28, R28, R28 ;  /* 0x0000001c1c1c722b */ /* 0x000fd0000000001c */
[----:B------:R-:W-:-:S08]  /*09d0*/  DFMA R28, R26, R28, R26 ;  /* 0x0000001c1a1c722b */ /* 0x000fd0000000001a */
[----:B------:R-:W-:-:S08]  /*09e0*/  DFMA R26, R28, -R18, 1 ;  /* 0x3ff000001c1a742b */ /* 0x000fd00000000812 */
[----:B------:R-:W-:Y:S02]  /*09f0*/  DFMA R28, R28, R26, R28 ;  /* 0x0000001a1c1c722b */ /* 0x000fe4000000001c */
[----:B------:R-:W-:-:S06]  /*0a00*/  DADD R26, R4, 2 ;  /* 0x40000000041a7429 */ /* 0x000fcc0000000000 */
[----:B------:R-:W-:-:S04]  /*0a10*/  DMUL R30, R22, R28 ;  /* 0x0000001c161e7228 */ /* 0x000fc80000000000 */
[----:B------:R-:W-:-:S04]  /*0a20*/  LOP3.LUT R26, R27, 0x7ff00000, RZ, 0xc0, !PT ;  /* 0x7ff000001b1a7812 */ /* 0x000fc800078ec0ff */
[----:B------:R-:W-:Y:S01]  /*0a30*/  ISETP.NE.AND P2, PT, R26, 0x7ff00000, PT ;  /* 0x7ff000001a00780c */ /* 0x000fe20003f45270 */
[----:B------:R-:W-:-:S08]  /*0a40*/  DFMA R32, R30, -R18, R22 ;  /* 0x800000121e20722b */ /* 0x000fd00000000016 */
[----:B------:R-:W-:-:S04]  /*0a50*/  DFMA R26, R28, R32, R30 ;  /* 0x000000201c1a722b */ /* 0x000fc8000000001e */
[----:B------:R-:W-:Y:S07]  /*0a60*/  @P2 BRA `(.L_x_13) ;  /* 0x0000000000182947 */ /* 0x000fee0003800000 */
[----:B------:R-:W-:-:S14]  /*0a70*/  DSETP.NAN.AND P1, PT, R4, R4, PT ;  /* 0x000000040400722a */ /* 0x000fdc0003f28000 */
[----:B------:R-:W-:Y:S01]  /*0a80*/  @P1 DADD R34, R4, 2 ;  /* 0x4000000004221429 */ /* 0x000fe20000000000 */
[----:B------:R-:W-:Y:S10]  /*0a90*/  @P1 BRA `(.L_x_13) ;  /* 0x00000000000c1947 */ /* 0x000ff40003800000 */
[----:B------:R-:W-:-:S14]  /*0aa0*/  DSETP.NEU.AND P1, PT, |R4|, +INF , PT ;  /* 0x7ff000000400742a */ /* 0x000fdc0003f2d200 */
[----:B------:R-:W-:Y:S02]  /*0ab0*/  @!P1 IMAD.MOV.U32 R34, RZ, RZ, 0x0 ;  /* 0x00000000ff229424 */ /* 0x000fe400078e00ff */
[----:B------:R-:W-:-:S07]  /*0ac0*/  @!P1 IMAD.MOV.U32 R35, RZ, RZ, 0x7ff00000 ;  /* 0x7ff00000ff239424 */ /* 0x000fce00078e00ff */
.L_x_13:
[----:B------:R-:W-:Y:S05]  /*0ad0*/  BSYNC.RECONVERGENT B0 ;  /* 0x0000000000007941 */ /* 0x000fea0003800200 */
.L_x_12:
[----:B------:R-:W-:Y:S01]  /*0ae0*/  DADD R34, R34, -1 ;  /* 0xbff0000022227429 */ /* 0x000fe20000000000 */
[----:B------:R-:W-:Y:S01]  /*0af0*/  FFMA R0, RZ, UR16, R27 ;  /* 0x00000010ff007c23 */ /* 0x000fe2000800001b */
[----:B------:R-:W-:Y:S01]  /*0b00*/  FSETP.GEU.AND P1, PT, |R23|, 6.5827683646048100446e-37, PT ;  /* 0x036000001700780b */ /* 0x000fe20003f2e200 */
[----:B------:R-:W-:Y:S07]  /*0b10*/  BSSY.RECONVERGENT B0, `(.L_x_14) ;  /* 0x000000d000007945 */ /* 0x000fee0003800200 */
[----:B------:R-:W-:-:S02]  /*0b20*/  FSEL R4, R34, RZ, P0 ;  /* 0x000000ff22047208 */ /* 0x000fc40000000000 */
[----:B------:R-:W-:Y:S02]  /*0b30*/  FSEL R5, R35, RZ, P0 ;  /* 0x000000ff23057208 */ /* 0x000fe40000000000 */
[----:B------:R-:W-:-:S04]  /*0b40*/  FSETP.GT.AND P0, PT, |R0|, 1.469367938527859385e-39, PT ;  /* 0x001000000000780b */ /* 0x000fc80003f04200 */
[----:B------:R-:W-:-:S09]  /*0b50*/  DADD R4, -R6, R4 ;  /* 0x0000000006047229 */ /* 0x000fd20000000104 */
[----:B------:R-:W-:Y:S05]  /*0b60*/  @P0 BRA P1, `(.L_x_15) ;  /* 0x00000000001c0947 */ /* 0x000fea0000800000 */
[----:B------:R-:W0:Y:S01]  /*0b70*/  LDCU.64 UR14, c[0x0][0x3a0] ;  /* 0x00007400ff0e77ac */ /* 0x000e220008000a00 */
[----:B------:R-:W-:Y:S01]  /*0b80*/  IMAD.MOV.U32 R26, RZ, RZ, R22 ;  /* 0x000000ffff1a7224 */ /* 0x000fe200078e0016 */
[----:B------:R-:W-:Y:S01]  /*0b90*/  MOV R0, 0xbe0 ;  /* 0x00000be000007802 */ /* 0x000fe20000000f00 */
[----:B------:R-:W-:Y:S02]  /*0ba0*/  IMAD.MOV.U32 R27, RZ, RZ, R23 ;  /* 0x000000ffff1b7224 */ /* 0x000fe400078e0017 */
[----:B0-----:R-:W-:Y:S02]  /*0bb0*/  IMAD.U32 R28, RZ, RZ, UR14 ;  /* 0x0000000eff1c7e24 */ /* 0x001fe4000f8e00ff */
[----:B------:R-:W-:-:S07]  /*0bc0*/  IMAD.U32 R29, RZ, RZ, UR15 ;  /* 0x0000000fff1d7e24 */ /* 0x000fce000f8e00ff */
[----:B------:R-:W-:Y:S05]  /*0bd0*/  CALL.REL.NOINC `($__internal_0_$__cuda_sm20_div_rn_f64_full) ;  /* 0x0000000c00007944 */ /* 0x000fea0003c00000 */
.L_x_15:
[----:B------:R-:W-:Y:S05]  /*0be0*/  BSYNC.RECONVERGENT B0 ;  /* 0x0000000000007941 */ /* 0x000fea0003800200 */
.L_x_14:
[----:B------:R-:W0:Y:S01]  /*0bf0*/  MUFU.RCP64H R7, R11 ;  /* 0x0000000b00077308 */ /* 0x000e220000001800 */
[----:B------:R-:W-:Y:S01]  /*0c00*/  IMAD.MOV.U32 R6, RZ, RZ, 0x1 ;  /* 0x00000001ff067424 */ /* 0x000fe200078e00ff */
[----:B------:R-:W-:Y:S01]  /*0c10*/  FSETP.GEU.AND P1, PT, |R9|, 6.5827683646048100446e-37, PT ;  /* 0x036000000900780b */ /* 0x000fe20003f2e200 */
[----:B------:R-:W-:Y:S01]  /*0c20*/  BSSY.RECONVERGENT B0, `(.L_x_16) ;  /* 0x0000015000007945 */ /* 0x000fe20003800200 */
[----:B------:R-:W-:-:S03]  /*0c30*/  DMUL R4, R4, R26 ;  /* 0x0000001a04047228 */ /* 0x000fc60000000000 */
[----:B0-----:R-:W-:-:S08]  /*0c40*/  DFMA R22, -R10, R6, 1 ;  /* 0x3ff000000a16742b */ /* 0x001fd00000000106 */
[----:B------:R-:W-:-:S08]  /*0c50*/  DFMA R22, R22, R22, R22 ;  /* 0x000000161616722b */ /* 0x000fd00000000016 */
[----:B------:R-:W-:-:S08]  /*0c60*/  DFMA R22, R6, R22, R6 ;  /* 0x000000160616722b */ /* 0x000fd00000000006 */
[----:B------:R-:W-:-:S08]  /*0c70*/  DFMA R6, -R10, R22, 1 ;  /* 0x3ff000000a06742b */ /* 0x000fd00000000116 */
[----:B------:R-:W-:-:S08]  /*0c80*/  DFMA R6, R22, R6, R22 ;  /* 0x000000061606722b */ /* 0x000fd00000000016 */
[----:B------:R-:W-:-:S08]  /*0c90*/  DMUL R22, R8, R6 ;  /* 0x0000000608167228 */ /* 0x000fd00000000000 */
[----:B------:R-:W-:-:S08]  /*0ca0*/  DFMA R28, -R10, R22, R8 ;  /* 0x000000160a1c722b */ /* 0x000fd00000000108 */
        /* <DEDUP_REMOVED lines=9> */
[----:B------:R-:W-:Y:S05]  /*0d40*/  CALL.REL.NOINC `($__internal_0_$__cuda_sm20_div_rn_f64_full) ;  /* 0x0000000800a47944 */ /* 0x000fea0003c00000 */
[----:B------:R-:W-:Y:S02]  /*0d50*/  IMAD.MOV.U32 R6, RZ, RZ, R26 ;  /* 0x000000ffff067224 */ /* 0x000fe400078e001a */
[----:B------:R-:W-:-:S07]  /*0d60*/  IMAD.MOV.U32 R7, RZ, RZ, R27 ;  /* 0x000000ffff077224 */ /* 0x000fce00078e001b */
.L_x_17:
[----:B------:R-:W-:Y:S05]  /*0d70*/  BSYNC.RECONVERGENT B0 ;  /* 0x0000000000007941 */ /* 0x000fea0003800200 */
.L_x_16:
[----:B------:R-:W-:Y:S01]  /*0d80*/  DSETP.GT.AND P0, PT, R10, R24, PT ;  /* 0x000000180a00722a */ /* 0x000fe20003f04000 */
[----:B------:R-:W-:-:S13]  /*0d90*/  BSSY.RECONVERGENT B0, `(.L_x_18) ;  /* 0x0000097000007945 */ /* 0x000fda0003800200 */
[----:B------:R-:W-:Y:S05]  /*0da0*/  @!P0 BRA `(.L_x_19) ;  /* 0x0000000000c88947 */ /* 0x000fea0003800000 */
[----:B------:R-:W-:Y:S01]  /*0db0*/  DADD R36, -RZ, |R6| ;  /* 0x00000000ff247229 */ /* 0x000fe20000000506 */
[----:B------:R-:W-:Y:S01]  /*0dc0*/  BSSY.RECONVERGENT B1, `(.L_x_20) ;  /* 0x0000005000017945 */ /* 0x000fe20003800200 */
[----:B------:R-:W-:Y:S01]  /*0dd0*/  IMAD.MOV.U32 R42, RZ, RZ, RZ ;  /* 0x000000ffff2a7224 */ /* 0x000fe200078e00ff */
[----:B------:R-:W-:Y:S01]  /*0de0*/  MOV R0, 0xe10 ;  /* 0x00000e1000007802 */ /* 0x000fe20000000f00 */
[----:B------:R-:W-:-:S07]  /*0df0*/  IMAD.MOV.U32 R43, RZ, RZ, 0x40280000 ;  /* 0x40280000ff2b7424 */ /* 0x000fce00078e00ff */
[----:B------:R-:W-:Y:S05]  /*0e00*/  CALL.REL.NOINC `($_Z19gen_vdw_grid_kernelPdS_S_ddiiS_$__internal_accurate_pow) ;  /* 0x0000001000947944 */ /* 0x000fea0003c00000 */
[----:B------:R-:W-:Y:S05]  /*0e10*/  BSYNC.RECONVERGENT B1 ;  /* 0x0000000000017941 */ /* 0x000fea0003800200 */
.L_x_20:
[C---:B------:R-:W-:Y:S01]  /*0e20*/  DADD R4, R6.reuse, 12 ;  /* 0x4028000006047429 */ /* 0x040fe20000000000 */
[----:B------:R-:W-:Y:S01]  /*0e30*/  BSSY.RECONVERGENT B1, `(.L_x_21) ;  /* 0x000000e000017945 */ /* 0x000fe20003800200 */
[----:B------:R-:W-:Y:S02]  /*0e40*/  DSETP.NEU.AND P0, PT, R6, RZ, PT ;  /* 0x000000ff0600722a */ /* 0x000fe40003f0d000 */
[----:B------:R-:W-:-:S06]  /*0e50*/  DADD R36, -RZ, |R6| ;  /* 0x00000000ff247229 */ /* 0x000fcc0000000506 */
[----:B------:R-:W-:Y:S02]  /*0e60*/  LOP3.LUT R4, R5, 0x7ff00000, RZ, 0xc0, !PT ;  /* 0x7ff0000005047812 */ /* 0x000fe400078ec0ff */
[----:B------:R-:W-:Y:S02]  /*0e70*/  FSEL R5, R35, RZ, P0 ;  /* 0x000000ff23057208 */ /* 0x000fe40000000000 */
[----:B------:R-:W-:Y:S02]  /*0e80*/  ISETP.NE.AND P1, PT, R4, 0x7ff00000, PT ;  /* 0x7ff000000400780c */ /* 0x000fe40003f25270 */
[----:B------:R-:W-:-:S11]  /*0e90*/  FSEL R4, R34, RZ, P0 ;  /* 0x000000ff22047208 */ /* 0x000fd60000000000 */
[----:B------:R-:W-:Y:S05]  /*0ea0*/  @P1 BRA `(.L_x_22) ;  /* 0x0000000000181947 */ /* 0x000fea0003800000 */
[----:B------:R-:W-:-:S14]  /*0eb0*/  DSETP.NAN.AND P1, PT, R6, R6, PT ;  /* 0x000000060600722a */ /* 0x000fdc0003f28000 */
[----:B------:R-:W-:Y:S01]  /*0ec0*/  @P1 DADD R4, R6, 12 ;  /* 0x4028000006041429 */ /* 0x000fe20000000000 */
[----:B------:R-:W-:Y:S10]  /*0ed0*/  @P1 BRA `(.L_x_22) ;  /* 0x00000000000c1947 */ /* 0x000ff40003800000 */
[----:B------:R-:W-:-:S14]  /*0ee0*/  DSETP.NEU.AND P1, PT, |R6|, +INF , PT ;  /* 0x7ff000000600742a */ /* 0x000fdc0003f2d200 */
[----:B------:R-:W-:Y:S02]  /*0ef0*/  @!P1 IMAD.MOV.U32 R4, RZ, RZ, 0x0 ;  /* 0x00000000ff049424 */ /* 0x000fe400078e00ff */
[----:B------:R-:W-:-:S07]  /*0f00*/  @!P1 IMAD.MOV.U32 R5, RZ, RZ, 0x7ff00000 ;  /* 0x7ff00000ff059424 */ /* 0x000fce00078e00ff */
.L_x_22:
[----:B------:R-:W-:Y:S05]  /*0f10*/  BSYNC.RECONVERGENT B1 ;  /* 0x0000000000017941 */ /* 0x000fea0003800200 */
.L_x_21:
[----:B------:R-:W-:Y:S01]  /*0f20*/  BSSY.RECONVERGENT B1, `(.L_x_23) ;  /* 0x0000005000017945 */ /* 0x000fe20003800200 */
[----:B------:R-:W-:Y:S01]  /*0f30*/  IMAD.MOV.U32 R42, RZ, RZ, RZ ;  /* 0x000000ffff2a7224 */ /* 0x000fe200078e00ff */
[----:B------:R-:W-:Y:S01]  /*0f40*/  MOV R0, 0xf70 ;  /* 0x00000f7000007802 */ /* 0x000fe20000000f00 */
[----:B------:R-:W-:-:S07]  /*0f50*/  IMAD.MOV.U32 R43, RZ, RZ, 0x40180000 ;  /* 0x40180000ff2b7424 */ /* 0x000fce00078e00ff */
[----:B------:R-:W-:Y:S05]  /*0f60*/  CALL.REL.NOINC `($_Z19gen_vdw_grid_kernelPdS_S_ddiiS_$__internal_accurate_pow) ;  /* 0x00000010003c7944 */ /* 0x000fea0003c00000 */
[----:B------:R-:W-:Y:S05]  /*0f70*/  BSYNC.RECONVERGENT B1 ;  /* 0x0000000000017941 */ /* 0x000fea0003800200 */
.L_x_23:
[----:B------:R-:W-:Y:S01]  /*0f80*/  DADD R8, R6, 6 ;  /* 0x4018000006087429 */ /* 0x000fe20000000000 */
[----:B------:R-:W-:Y:S01]  /*0f90*/  BSSY.RECONVERGENT B1, `(.L_x_24) ;  /* 0x000000c000017945 */ /* 0x000fe20003800200 */
[----:B------:R-:W-:Y:S02]  /*0fa0*/  FSEL R34, R34, RZ, P0 ;  /* 0x000000ff22227208 */ /* 0x000fe40000000000 */
[----:B------:R-:W-:-:S06]  /*0fb0*/  FSEL R35, R35, RZ, P0 ;  /* 0x000000ff23237208 */ /* 0x000fcc0000000000 */
[----:B------:R-:W-:-:S04]  /*0fc0*/  LOP3.LUT R8, R9, 0x7ff00000, RZ, 0xc0, !PT ;  /* 0x7ff0000009087812 */ /* 0x000fc800078ec0ff */
[----:B------:R-:W-:-:S13]  /*0fd0*/  ISETP.NE.AND P1, PT, R8, 0x7ff00000, PT ;  /* 0x7ff000000800780c */ /* 0x000fda0003f25270 */
[----:B------:R-:W-:Y:S05]  /*0fe0*/  @P1 BRA `(.L_x_25) ;  /* 0x0000000000181947 */ /* 0x000fea0003800000 */
[----:B------:R-:W-:-:S14]  /*0ff0*/  DSETP.NAN.AND P0, PT, R6, R6, PT ;  /* 0x000000060600722a */ /* 0x000fdc0003f08000 */
[----:B------:R-:W-:Y:S01]  /*1000*/  @P0 DADD R34, R6, 6 ;  /* 0x4018000006220429 */ /* 0x000fe20000000000 */
[----:B------:R-:W-:Y:S10]  /*1010*/  @P0 BRA `(.L_x_25) ;  /* 0x00000000000c0947 */ /* 0x000ff40003800000 */
[----:B------:R-:W-:-:S14]  /*1020*/  DSETP.NEU.AND P0, PT, |R6|, +INF , PT ;  /* 0x7ff000000600742a */ /* 0x000fdc0003f0d200 */
[----:B------:R-:W-:Y:S02]  /*1030*/  @!P0 IMAD.MOV.U32 R34, RZ, RZ, 0x0 ;  /* 0x00000000ff228424 */ /* 0x000fe400078e00ff */
[----:B------:R-:W-:-:S07]  /*1040*/  @!P0 IMAD.MOV.U32 R35, RZ, RZ, 0x7ff00000 ;  /* 0x7ff00000ff238424 */ /* 0x000fce00078e00ff */
.L_x_25:
[----:B------:R-:W-:Y:S05]  /*1050*/  BSYNC.RECONVERGENT B1 ;  /* 0x0000000000017941 */ /* 0x000fea0003800200 */
.L_x_24:
[----:B------:R-:W-:Y:S02]  /*1060*/  DADD R34, R34, R34 ;  /* 0x0000000022227229 */ /* 0x000fe40000000022 */
[----:B------:R-:W-:-:S06]  /*1070*/  DSETP.NEU.AND P0, PT, R6, 1, PT ;  /* 0x3ff000000600742a */ /* 0x000fcc0003f0d000 */
[----:B------:R-:W-:-:S10]  /*1080*/  DADD R4, -R34, R4 ;  /* 0x0000000022047229 */ /* 0x000fd40000000104 */
[----:B------:R-:W-:Y:S02]  /*1090*/  FSEL R4, R4, RZ, P0 ;  /* 0x000000ff04047208 */ /* 0x000fe40000000000 */
[----:B------:R-:W-:-:S06]  /*10a0*/  FSEL R5, R5, -1.875, P0 ;  /* 0xbff0000005057808 */ /* 0x000fcc0000000000 */
[----:B------:R-:W-:Y:S01]  /*10b0*/  DMUL R12, R12, R4 ;  /* 0x000000040c0c7228 */ /* 0x000fe20000000000 */
[----:B------:R-:W-:Y:S10]  /*10c0*/  BRA `(.L_x_26) ;  /* 0x00000004008c7947 */ /* 0x000ff40003800000 */
.L_x_19:
[----:B------:R-:W0:Y:S01]  /*10d0*/  MUFU.RCP64H R7, R25 ;  /* 0x0000001900077308 */ /* 0x000e220000001800 */
[----:B------:R-:W-:Y:S01]  /*10e0*/  IMAD.MOV.U32 R6, RZ, RZ, 0x1 ;  /* 0x00000001ff067424 */ /* 0x000fe200078e00ff */
[----:B------:R-:W-:Y:S01]  /*10f0*/  FSETP.GEU.AND P1, PT, |R11|, 6.5827683646048100446e-37, PT ;  /* 0x036000000b00780b */ /* 0x000fe20003f2e200 */
[----:B------:R-:W-:Y:S04]  /*1100*/  BSSY.RECONVERGENT B1, `(.L_x_27) ;  /* 0x0000014000017945 */ /* 0x000fe80003800200 */
        /* <DEDUP_REMOVED lines=19> */
.L_x_28:
[----:B------:R-:W-:Y:S05]  /*1240*/  BSYNC.RECONVERGENT B1 ;  /* 0x0000000000017941 */ /* 0x000fea0003800200 */
.L_x_27:
[----:B------:R-:W-:Y:S01]  /*1250*/  SHF.R.U32.HI R0, RZ, 0x14, R5 ;  /* 0x00000014ff007819 */ /* 0x000fe20000011605 */
[----:B------:R-:W-:Y:S01]  /*1260*/  DSETP.NEU.AND P2, PT, R6, RZ, PT ;  /* 0x000000ff0600722a */ /* 0x000fe20003f4d000 */
[----:B------:R-:W-:Y:S02]  /*1270*/  BSSY.RECONVERGENT B1, `(.L_x_29) ;  /* 0x000001f000017945 */ /* 0x000fe40003800200 */
[----:B------:R-:W-:-:S03]  /*1280*/  LOP3.LUT R0, R0, 0x7ff, RZ, 0xc0, !PT ;  /* 0x000007ff00007812 */ /* 0x000fc600078ec0ff */
[----:B------:R-:W-:Y:S02]  /*1290*/  ISETP.GE.OR P3, PT, R5, RZ, P2 ;  /* 0x000000ff0500720c */ /* 0x000fe40001766670 */
[----:B------:R-:W-:-:S05]  /*12a0*/  VIADD R9, R0, 0xfffffc0c ;  /* 0xfffffc0c00097836 */ /* 0x000fca0000000000 */
[CC--:B------:R-:W-:Y:S01]  /*12b0*/  SHF.L.U32 R0, R4.reuse, R9.reuse, RZ ;  /* 0x0000000904007219 */ /* 0x0c0fe200000006ff */
[----:B------:R-:W-:Y:S01]  /*12c0*/  @!P2 IMAD.MOV.U32 R8, RZ, RZ, RZ ;  /* 0x000000ffff08a224 */ /* 0x000fe200078e00ff */
[----:B------:R-:W-:Y:S02]  /*12d0*/  SHF.L.U64.HI R9, R4, R9, R5 ;  /* 0x0000000904097219 */ /* 0x000fe40000010205 */
[----:B------:R-:W-:-:S04]  /*12e0*/  ISETP.NE.U32.AND P0, PT, R0, RZ, PT ;  /* 0x000000ff0000720c */ /* 0x000fc80003f05070 */
[----:B------:R-:W-:-:S04]  /*12f0*/  ISETP.NE.AND.EX P0, PT, R9, -0x80000000, PT, P0 ;  /* 0x800000000900780c */ /* 0x000fc80003f05300 */
[----:B------:R-:W-:-:S09]  /*1300*/  PLOP3.LUT P1, PT, P0, PT, PT, 0x8, 0x80 ;  /* 0x000000000080781c */ /* 0x000fd2000072e170 */
[----:B------:R-:W-:-:S06]  /*1310*/  @!P2 DSETP.NEU.AND P1, PT, |R4|, 0.5, !P0 ;  /* 0x3fe000000400a42a */ /* 0x000fcc000472d200 */
[----:B------:R-:W-:-:S04]  /*1320*/  @!P2 SEL R9, R7, RZ, P1 ;  /* 0x000000ff0709a207 */ /* 0x000fc80000800000 */
[----:B------:R-:W-:Y:S01]  /*1330*/  @!P3 LOP3.LUT R9, R9, 0x7ff00000, RZ, 0xfc, !PT ;  /* 0x7ff000000909b812 */ /* 0x000fe200078efcff */
[----:B------:R-:W-:Y:S06]  /*1340*/  @!P2 BRA `(.L_x_30) ;  /* 0x000000000044a947 */ /* 0x000fec0003800000 */
[----:B------:R-:W-:Y:S01]  /*1350*/  DADD R36, -RZ, |R6| ;  /* 0x00000000ff247229 */ /* 0x000fe20000000506 */
[----:B------:R-:W-:Y:S01]  /*1360*/  BSSY.RECONVERGENT B2, `(.L_x_31) ;  /* 0x0000005000027945 */ /* 0x000fe20003800200 */
[----:B------:R-:W-:Y:S01]  /*1370*/  IMAD.MOV.U32 R42, RZ, RZ, R4 ;  /* 0x000000ffff2a7224 */ /* 0x000fe200078e0004 */
[----:B------:R-:W-:Y:S01]  /*1380*/  MOV R0, 0x13b0 ;  /* 0x000013b000007802 */ /* 0x000fe20000000f00 */
[----:B------:R-:W-:-:S07]  /*1390*/  IMAD.MOV.U32 R43, RZ, RZ, R5 ;  /* 0x000000ffff2b7224 */ /* 0x000fce00078e0005 */
[----:B------:R-:W-:Y:S05]  /*13a0*/  CALL.REL.NOINC `($_Z19gen_vdw_grid_kernelPdS_S_ddiiS_$__internal_accurate_pow) ;  /* 0x0000000c002c7944 */ /* 0x000fea0003c00000 */
[----:B------:R-:W-:Y:S05]  /*13b0*/  BSYNC.RECONVERGENT B2 ;  /* 0x0000000000027941 */ /* 0x000fea0003800200 */
.L_x_31:
[----:B------:R-:W0:Y:S01]  /*13c0*/  FRND.F64.TRUNC R8, R4 ;  /* 0x0000000400087313 */ /* 0x000e22000030d800 */
[----:B------:R-:W-:Y:S01]  /*13d0*/  DADD R10, -RZ, -R34 ;  /* 0x00000000ff0a7229 */ /* 0x000fe20000000922 */
[----:B------:R-:W-:-:S09]  /*13e0*/  ISETP.GE.AND P2, PT, R7, RZ, PT ;  /* 0x000000ff0700720c */ /* 0x000fd20003f46270 */
[-C--:B------:R-:W-:Y:S02]  /*13f0*/  FSEL R13, R10, R34.reuse, P1 ;  /* 0x000000220a0d7208 */ /* 0x080fe40000800000 */
[-C--:B------:R-:W-:Y:S01]  /*1400*/  FSEL R10, R11, R35.reuse, P1 ;  /* 0x000000230b0a7208 */ /* 0x080fe20000800000 */
[----:B0-----:R-:W-:Y:S01]  /*1410*/  DSETP.NEU.AND P0, PT, R4, R8, PT ;  /* 0x000000080400722a */ /* 0x001fe20003f0d000 */
[----:B------:R-:W-:Y:S02]  /*1420*/  FSEL R8, R13, R34, !P2 ;  /* 0x000000220d087208 */ /* 0x000fe40005000000 */
[----:B------:R-:W-:-:S03]  /*1430*/  FSEL R9, R10, R35, !P2 ;  /* 0x000000230a097208 */ /* 0x000fc60005000000 */
[----:B------:R-:W-:Y:S02]  /*1440*/  @!P2 FSEL R8, R8, RZ, !P0 ;  /* 0x000000ff0808a208 */ /* 0x000fe40004000000 */
[----:B------:R-:W-:-:S07]  /*1450*/  @!P2 FSEL R9, R9, -QNAN , !P0 ;  /* 0xfff800000909a808 */ /* 0x000fce0004000000 */
.L_x_30:
[----:B------:R-:W-:Y:S05]  /*1460*/  BSYNC.RECONVERGENT B1 ;  /* 0x0000000000017941 */ /* 0x000fea0003800200 */
.L_x_29:
[----:B------:R-:W-:Y:S01]  /*1470*/  DADD R10, R4, R6 ;  /* 0x00000000040a7229 */ /* 0x000fe20000000006 */
[----:B------:R-:W-:Y:S09]  /*1480*/  BSSY.RECONVERGENT B1, `(.L_x_32) ;  /* 0x000001d000017945 */ /* 0x000ff20003800200 */
[----:B------:R-:W-:-:S04]  /*1490*/  LOP3.LUT R10, R11, 0x7ff00000, RZ, 0xc0, !PT ;  /* 0x7ff000000b0a7812 */ /* 0x000fc800078ec0ff */
[----:B------:R-:W-:-:S13]  /*14a0*/  ISETP.NE.AND P0, PT, R10, 0x7ff00000, PT ;  /* 0x7ff000000a00780c */ /* 0x000fda0003f05270 */
[----:B------:R-:W-:Y:S05]  /*14b0*/  @P0 BRA `(.L_x_33) ;  /* 0x0000000000640947 */ /* 0x000fea0003800000 */
[----:B------:R-:W-:-:S06]  /*14c0*/  DSETP.NAN.AND P0, PT, R4, R4, PT ;  /* 0x000000040400722a */ /* 0x000fcc0003f08000 */
[----:B------:R-:W-:-:S14]  /*14d0*/  DSETP.NUM.AND P0, PT, R6, R6, !P0 ;  /* 0x000000060600722a */ /* 0x000fdc0004707000 */
[----:B------:R-:W-:Y:S01]  /*14e0*/  @!P0 DADD R8, R4, R6 ;  /* 0x0000000004088229 */ /* 0x000fe20000000006 */
[----:B------:R-:W-:Y:S10]  /*14f0*/  @!P0 BRA `(.L_x_33) ;  /* 0x0000000000548947 */ /* 0x000ff40003800000 */
[----:B------:R-:W-:-:S14]  /*1500*/  DSETP.NEU.AND P0, PT, |R4|, +INF , PT ;  /* 0x7ff000000400742a */ /* 0x000fdc0003f0d200 */
[----:B------:R-:W-:Y:S05]  /*1510*/  @P0 BRA `(.L_x_34) ;  /* 0x0000000000200947 */ /* 0x000fea0003800000 */
[----:B------:R-:W-:Y:S01]  /*1520*/  ISETP.GE.AND P1, PT, R5, RZ, PT ;  /* 0x000000ff0500720c */ /* 0x000fe20003f26270 */
[----:B------:R-:W-:-:S06]  /*1530*/  DSETP.GT.AND P0, PT, |R6|, 1, PT ;  /* 0x3ff000000600742a */ /* 0x000fcc0003f04200 */
[----:B------:R-:W-:Y:S01]  /*1540*/  SEL R8, RZ, 0x7ff00000, !P0 ;  /* 0x7ff00000ff087807 */ /* 0x000fe20004000000 */
[----:B------:R-:W-:-:S05]  /*1550*/  DSETP.NEU.AND P0, PT, R6, -1, PT ;  /* 0xbff000000600742a */ /* 0x000fca0003f0d000 */
[----:B------:R-:W-:-:S04]  /*1560*/  @!P1 LOP3.LUT R8, R8, 0x7ff00000, RZ, 0x3c, !PT ;  /* 0x7ff0000008089812 */ /* 0x000fc800078e3cff */
[----:B------:R-:W-:Y:S01]  /*1570*/  SEL R9, R8, 0x3ff00000, P0 ;  /* 0x3ff0000008097807 */ /* 0x000fe20000000000 */
[----:B------:R-:W-:Y:S01]  /*1580*/  IMAD.MOV.U32 R8, RZ, RZ, RZ ;  /* 0x000000ffff087224 */ /* 0x000fe200078e00ff */
[----:B------:R-:W-:Y:S06]  /*1590*/  BRA `(.L_x_33) ;  /* 0x00000000002c7947 */ /* 0x000fec0003800000 */
.L_x_34:
[----:B------:R-:W-:-:S14]  /*15a0*/  DSETP.NEU.AND P0, PT, |R6|, +INF , PT ;  /* 0x7ff000000600742a */ /* 0x000fdc0003f0d200 */
[----:B------:R-:W-:Y:S05]  /*15b0*/  @P0 BRA `(.L_x_33) ;  /* 0x0000000000240947 */ /* 0x000fea0003800000 */
[----:B------:R-:W-:Y:S01]  /*15c0*/  ISETP.GE.AND P0, PT, R5, RZ, PT ;  /* 0x000000ff0500720c */ /* 0x000fe20003f06270 */
[----:B------:R-:W-:Y:S01]  /*15d0*/  IMAD.MOV.U32 R8, RZ, RZ, RZ ;  /* 0x000000ffff087224 */ /* 0x000fe200078e00ff */
[----:B------:R-:W-:Y:S02]  /*15e0*/  ISETP.GE.AND P2, PT, R7, RZ, PT ;  /* 0x000000ff0700720c */ /* 0x000fe40003f46270 */
[----:B------:R-:W-:Y:S02]  /*15f0*/  LOP3.LUT R0, R5, 0x7fffffff, RZ, 0xc0, !PT ;  /* 0x7fffffff05007812 */ /* 0x000fe400078ec0ff */
[----:B------:R-:W-:Y:S02]  /*1600*/  SEL R9, RZ, 0x7ff00000, !P0 ;  /* 0x7ff00000ff097807 */ /* 0x000fe40004000000 */
[----:B------:R-:W-:Y:S02]  /*1610*/  ISETP.NE.AND P0, PT, R0, 0x3fe00000, PT ;  /* 0x3fe000000000780c */ /* 0x000fe40003f05270 */
[----:B------:R-:W-:-:S04]  /*1620*/  IADD3 R0, PT, PT, R9, -0x80000000, RZ ;  /* 0x8000000009007810 */ /* 0x000fc80007ffe0ff */
[----:B------:R-:W-:-:S04]  /*1630*/  SEL R0, R0, R9, P0 ;  /* 0x0000000900007207 */ /* 0x000fc80000000000 */
[----:B------:R-:W-:-:S07]  /*1640*/  @!P2 SEL R9, R0, R9, P1 ;  /* 0x000000090009a207 */ /* 0x000fce0000800000 */
.L_x_33:
[----:B------:R-:W-:Y:S05]  /*1650*/  BSYNC.RECONVERGENT B1 ;  /* 0x0000000000017941 */ /* 0x000fea0003800200 */
.L_x_32:
[----:B------:R-:W-:Y:S01]  /*1660*/  IMAD.MOV.U32 R10, RZ, RZ, 0x0 ;  /* 0x00000000ff0a7424 */ /* 0x000fe200078e00ff */
[----:B------:R-:W-:Y:S01]  /*1670*/  DSETP.NEU.AND P1, PT, R4, RZ, PT ;  /* 0x000000ff0400722a */ /* 0x000fe20003f2d000 */
[----:B------:R-:W-:Y:S01]  /*1680*/  IMAD.MOV.U32 R11, RZ, RZ, 0x3fe00000 ;  /* 0x3fe00000ff0b7424 */ /* 0x000fe200078e00ff */
[----:B------:R-:W-:-:S05]  /*1690*/  DSETP.NEU.AND P0, PT, R6, 1, PT ;  /* 0x3ff000000600742a */ /* 0x000fca0003f0d000 */
[----:B------:R-:W-:-:S10]  /*16a0*/  DFMA R8, R8, -R10, 1 ;  /* 0x3ff000000808742b */ /* 0x000fd4000000080a */
[----:B------:R-:W-:Y:S02]  /*16b0*/  FSEL R12, R8, RZ, P1 ;  /* 0x000000ff080c7208 */ /* 0x000fe40000800000 */
[----:B------:R-:W-:Y:S02]  /*16c0*/  FSEL R8, R9, 1.75, P1 ;  /* 0x3fe0000009087808 */ /* 0x000fe40000800000 */
[----:B------:R-:W-:Y:S02]  /*16d0*/  FSEL R12, R12, RZ, P0 ;  /* 0x000000ff0c0c7208 */ /* 0x000fe40000000000 */
[----:B------:R-:W-:-:S06]  /*16e0*/  FSEL R13, R8, 1.75, P0 ;  /* 0x3fe00000080d7808 */ /* 0x000fcc0000000000 */
[----:B------:R-:W-:-:S11]  /*16f0*/  DMUL R12, R12, UR20 ;  /* 0x000000140c0c7c28 */ /* 0x000fd60008000000 */
.L_x_26:
[----:B------:R-:W-:Y:S05]  /*1700*/  BSYNC.RECONVERGENT B0 ;  /* 0x0000000000007941 */ /* 0x000fea0003800200 */
.L_x_18:
[----:B------:R-:W-:Y:S01]  /*1710*/  UIADD3 UR8, UP0, UPT, UR8, 0x8, URZ ;  /* 0x0000000808087890 */ /* 0x000fe2000ff1e0ff */
[----:B------:R-:W-:Y:S01]  /*1720*/  DADD R20, R12, R20 ;  /* 0x000000000c147229 */ /* 0x000fe20000000014 */
[----:B------:R-:W-:Y:S01]  /*1730*/  UIADD3 UR4, UPT, UPT, UR4, 0x1, URZ ;  /* 0x0000000104047890 */ /* 0x000fe2000fffe0ff */
[----:B------:R-:W-:Y:S01]  /*1740*/  VIADD R3, R3, 0x1 ;  /* 0x0000000103037836 */ /* 0x000fe20000000000 */
[----:B------:R-:W-:Y:S02]  /*1750*/  UIADD3.X UR9, UPT, UPT, URZ, UR9, URZ, UP0, !UPT ;  /* 0x00000009ff097290 */ /* 0x000fe400087fe4ff */
[----:B------:R-:W-:Y:S02]  /*1760*/  UISETP.NE.AND UP0, UPT, UR4, URZ, UPT ;  /* 0x000000ff0400728c */ /* 0x000fe4000bf05270 */
[----:B------:R-:W-:-:S04]  /*1770*/  UIADD3 UR10, UP1, UPT, UR10, 0x8, URZ ;  /* 0x000000080a0a7890 */ /* 0x000fc8000ff3e0ff */
[----:B------:R-:W-:-:S03]  /*1780*/  UIADD3.X UR11, UPT, UPT, URZ, UR11, URZ, UP1, !UPT ;  /* 0x0000000bff0b7290 */ /* 0x000fc60008ffe4ff */
[----:B------:R-:W-:Y:S09]  /*1790*/  BRA.U UP0, `(.L_x_35) ;  /* 0xffffffe9007c7547 */ /* 0x000ff2000b83ffff */
.L_x_0:
[----:B------:R-:W0:Y:S02]  /*17a0*/  LDC.64 R4, c[0x0][0x3b0] ;  /* 0x0000ec00ff047b82 */ /* 0x000e240000000a00 */
[----:B0-----:R-:W-:-:S05]  /*17b0*/  IMAD.WIDE R2, R2, 0x8, R4 ;  /* 0x0000000802027825 */ /* 0x001fca00078e0204 */
[----:B------:R-:W-:Y:S01]  /*17c0*/  STG.E.64 desc[UR6][R2.64], R20 ;  /* 0x0000001402007986 */ /* 0x000fe2000c101b06 */
[----:B------:R-:W-:Y:S05]  /*17d0*/  EXIT ;  /* 0x000000000000794d */ /* 0x000fea0003800000 */
        .weak           $__internal_0_$__cuda_sm20_div_rn_f64_full
        .type           $__internal_0_$__cuda_sm20_div_rn_f64_full,@function
        .size           $__internal_0_$__cuda_sm20_div_rn_f64_full,($__internal_1_$__cuda_sm20_dsqrt_rn_f64_mediumpath_v1 - $__internal_0_$__cuda_sm20_div_rn_f64_full)
$__internal_0_$__cuda_sm20_div_rn_f64_full:
[C---:B------:R-:W-:Y:S01]  /*17e0*/  FSETP.GEU.AND P0, PT, |R29|.reuse, 1.469367938527859385e-39, PT ;  /* 0x001000001d00780b */ /* 0x040fe20003f0e200 */
[----:B------:R-:W-:Y:S01]  /*17f0*/  IMAD.MOV.U32 R34, RZ, RZ, 0x1 ;  /* 0x00000001ff227424 */ /* 0x000fe200078e00ff */
[----:B------:R-:W-:Y:S01]  /*1800*/  LOP3.LUT R30, R29, 0x800fffff, RZ, 0xc0, !PT ;  /* 0x800fffff1d1e7812 */ /* 0x000fe200078ec0ff */
[----:B------:R-:W-:Y:S01]  /*1810*/  BSSY.RECONVERGENT B2, `(.L_x_36) ;  /* 0x0000054000027945 */ /* 0x000fe20003800200 */
[C---:B------:R-:W-:Y:S02]  /*1820*/  FSETP.GEU.AND P2, PT, |R27|.reuse, 1.469367938527859385e-39, PT ;  /* 0x001000001b00780b */ /* 0x040fe40003f4e200 */
[----:B------:R-:W-:Y:S01]  /*1830*/  LOP3.LUT R31, R30, 0x3ff00000, RZ, 0xfc, !PT ;  /* 0x3ff000001e1f7812 */ /* 0x000fe200078efcff */
[----:B------:R-:W-:Y:S01]  /*1840*/  IMAD.MOV.U32 R30, RZ, RZ, R28 ;  /* 0x000000ffff1e7224 */ /* 0x000fe200078e001c */
[----:B------:R-:W-:Y:S02]  /*1850*/  LOP3.LUT R6, R27, 0x7ff00000, RZ, 0xc0, !PT ;  /* 0x7ff000001b067812 */ /* 0x000fe400078ec0ff */
[----:B------:R-:W-:-:S03]  /*1860*/  LOP3.LUT R41, R29, 0x7ff00000, RZ, 0xc0, !PT ;  /* 0x7ff000001d297812 */ /* 0x000fc600078ec0ff */
[----:B------:R-:W-:Y:S01]  /*1870*/  @!P0 DMUL R30, R28, 8.98846567431157953865e+307 ;  /* 0x7fe000001c1e8828 */ /* 0x000fe20000000000 */
[C---:B------:R-:W-:Y:S01]  /*1880*/  ISETP.GE.U32.AND P1, PT, R6.reuse, R41, PT ;  /* 0x000000290600720c */ /* 0x040fe20003f26070 */
[----:B------:R-:W-:Y:S02]  /*1890*/  IMAD.MOV.U32 R40, RZ, RZ, R6 ;  /* 0x000000ffff287224 */ /* 0x000fe400078e0006 */
[----:B------:R-:W-:Y:S02]  /*18a0*/  @!P2 LOP3.LUT R7, R29, 0x7ff00000, RZ, 0xc0, !PT ;  /* 0x7ff000001d07a812 */ /* 0x000fe400078ec0ff */
[----:B------:R-:W0:Y:S02]  /*18b0*/  MUFU.RCP64H R35, R31 ;  /* 0x0000001f00237308 */ /* 0x000e240000001800 */
[----:B------:R-:W-:Y:S01]  /*18c0*/  @!P2 ISETP.GE.U32.AND P3, PT, R6, R7, PT ;  /* 0x000000070600a20c */ /* 0x000fe20003f66070 */
[----:B------:R-:W-:Y:S01]  /*18d0*/  IMAD.MOV.U32 R7, RZ, RZ, 0x1ca00000 ;  /* 0x1ca00000ff077424 */ /* 0x000fe200078e00ff */
[----:B------:R-:W-:-:S04]  /*18e0*/  @!P0 LOP3.LUT R41, R31, 0x7ff00000, RZ, 0xc0, !PT ;  /* 0x7ff000001f298812 */ /* 0x000fc800078ec0ff */
[----:B------:R-:W-:-:S04]  /*18f0*/  @!P2 SEL R37, R7, 0x63400000, !P3 ;  /* 0x634000000725a807 */ /* 0x000fc80005800000 */
[----:B------:R-:W-:-:S04]  /*1900*/  @!P2 LOP3.LUT R38, R37, 0x80000000, R27, 0xf8, !PT ;  /* 0x800000002526a812 */ /* 0x000fc800078ef81b */
[----:B------:R-:W-:Y:S01]  /*1910*/  @!P2 LOP3.LUT R39, R38, 0x100000, RZ, 0xfc, !PT ;  /* 0x001000002627a812 */ /* 0x000fe200078efcff */
[----:B0-----:R-:W-:Y:S01]  /*1920*/  DFMA R32, R34, -R30, 1 ;  /* 0x3ff000002220742b */ /* 0x001fe2000000081e */
[----:B------:R-:W-:-:S07]  /*1930*/  @!P2 IMAD.MOV.U32 R38, RZ, RZ, RZ ;  /* 0x000000ffff26a224 */ /* 0x000fce00078e00ff */
[----:B------:R-:W-:-:S08]  /*1940*/  DFMA R32, R32, R32, R32 ;  /* 0x000000202020722b */ /* 0x000fd00000000020 */
[----:B------:R-:W-:Y:S01]  /*1950*/  DFMA R34, R34, R32, R34 ;  /* 0x000000202222722b */ /* 0x000fe20000000022 */
[----:B------:R-:W-:Y:S01]  /*1960*/  SEL R33, R7, 0x63400000, !P1 ;  /* 0x6340000007217807 */ /* 0x000fe20004800000 */
[----:B------:R-:W-:-:S03]  /*1970*/  IMAD.MOV.U32 R32, RZ, RZ, R26 ;  /* 0x000000ffff207224 */ /* 0x000fc600078e001a */
[----:B------:R-:W-:-:S03]  /*1980*/  LOP3.LUT R33, R33, 0x800fffff, R27, 0xf8, !PT ;  /* 0x800fffff21217812 */ /* 0x000fc600078ef81b */
[----:B------:R-:W-:-:S03]  /*1990*/  DFMA R36, R34, -R30, 1 ;  /* 0x3ff000002224742b */ /* 0x000fc6000000081e */
[----:B------:R-:W-:-:S05]  /*19a0*/  @!P2 DFMA R32, R32, 2, -R38 ;  /* 0x400000002020a82b */ /* 0x000fca0000000826 */
[----:B------:R-:W-:-:S05]  /*19b0*/  DFMA R36, R34, R36, R34 ;  /* 0x000000242224722b */ /* 0x000fca0000000022 */
[----:B------:R-:W-:-:S03]  /*19c0*/  @!P2 LOP3.LUT R40, R33, 0x7ff00000, RZ, 0xc0, !PT ;  /* 0x7ff000002128a812 */ /* 0x000fc600078ec0ff */
[----:B------:R-:W-:Y:S02]  /*19d0*/  DMUL R34, R36, R32 ;  /* 0x0000002024227228 */ /* 0x000fe40000000000 */
[----:B------:R-:W-:-:S05]  /*19e0*/  VIADD R42, R40, 0xffffffff ;  /* 0xffffffff282a7836 */ /* 0x000fca0000000000 */
[----:B------:R-:W-:Y:S01]  /*19f0*/  ISETP.GT.U32.AND P0, PT, R42, 0x7feffffe, PT ;  /* 0x7feffffe2a00780c */ /* 0x000fe20003f04070 */
[----:B------:R-:W-:Y:S01]  /*1a00*/  VIADD R42, R41, 0xffffffff ;  /* 0xffffffff292a7836 */ /* 0x000fe20000000000 */
[----:B------:R-:W-:-:S04]  /*1a10*/  DFMA R38, R34, -R30, R32 ;  /* 0x8000001e2226722b */ /* 0x000fc80000000020 */
[----:B------:R-:W-:-:S04]  /*1a20*/  ISETP.GT.U32.OR P0, PT, R42, 0x7feffffe, P0 ;  /* 0x7feffffe2a00780c */ /* 0x000fc80000704470 */
[----:B------:R-:W-:-:S09]  /*1a30*/  DFMA R38, R36, R38, R34 ;  /* 0x000000262426722b */ /* 0x000fd20000000022 */
[----:B------:R-:W-:Y:S05]  /*1a40*/  @P0 BRA `(.L_x_37) ;  /* 0x00000000006c0947 */ /* 0x000fea0003800000 */
[----:B------:R-:W-:Y:S01]  /*1a50*/  LOP3.LUT R27, R29, 0x7ff00000, RZ, 0xc0, !PT ;  /* 0x7ff000001d1b7812 */ /* 0x000fe200078ec0ff */
[----:B------:R-:W-:-:S03]  /*1a60*/  IMAD.MOV.U32 R34, RZ, RZ, RZ ;  /* 0x000000ffff227224 */ /* 0x000fc600078e00ff */
[CC--:B------:R-:W-:Y:S02]  /*1a70*/  VIADDMNMX R26, R6.reuse, -R27.reuse, 0xb9600000, !PT ;  /* 0xb9600000061a7446 */ /* 0x0c0fe4000780091b */
[----:B------:R-:W-:Y:S02]  /*1a80*/  ISETP.GE.U32.AND P0, PT, R6, R27, PT ;  /* 0x0000001b0600720c */ /* 0x000fe40003f06070 */
[----:B------:R-:W-:Y:S02]  /*1a90*/  VIMNMX R26, PT, PT, R26, 0x46a00000, PT ;  /* 0x46a000001a1a7848 */ /* 0x000fe40003fe0100 */
[----:B------:R-:W-:-:S05]  /*1aa0*/  SEL R7, R7, 0x63400000, !P0 ;  /* 0x6340000007077807 */ /* 0x000fca0004000000 */
[----:B------:R-:W-:-:S04]  /*1ab0*/  IMAD.IADD R26, R26, 0x1, -R7 ;  /* 0x000000011a1a7824 */ /* 0x000fc800078e0a07 */
[----:B------:R-:W-:-:S06]  /*1ac0*/  VIADD R35, R26, 0x7fe00000 ;  /* 0x7fe000001a237836 */ /* 0x000fcc0000000000 */
[----:B------:R-:W-:-:S10]  /*1ad0*/  DMUL R6, R38, R34 ;  /* 0x0000002226067228 */ /* 0x000fd40000000000 */
[----:B------:R-:W-:-:S13]  /*1ae0*/  FSETP.GTU.AND P0, PT, |R7|, 1.469367938527859385e-39, PT ;  /* 0x001000000700780b */ /* 0x000fda0003f0c200 */
[----:B------:R-:W-:Y:S05]  /*1af0*/  @P0 BRA `(.L_x_38) ;  /* 0x0000000000940947 */ /* 0x000fea0003800000 */
[----:B------:R-:W-:Y:S01]  /*1b00*/  DFMA R30, R38, -R30, R32 ;  /* 0x8000001e261e722b */ /* 0x000fe20000000020 */
[----:B------:R-:W-:-:S09]  /*1b10*/  IMAD.MOV.U32 R34, RZ, RZ, RZ ;  /* 0x000000ffff227224 */ /* 0x000fd200078e00ff */
[C---:B------:R-:W-:Y:S02]  /*1b20*/  FSETP.NEU.AND P0, PT, R31.reuse, RZ, PT ;  /* 0x000000ff1f00720b */ /* 0x040fe40003f0d000 */
[----:B------:R-:W-:-:S04]  /*1b30*/  LOP3.LUT R27, R31, 0x80000000, R29, 0x48, !PT ;  /* 0x800000001f1b7812 */ /* 0x000fc800078e481d */
[----:B------:R-:W-:-:S07]  /*1b40*/  LOP3.LUT R35, R27, R35, RZ, 0xfc, !PT ;  /* 0x000000231b237212 */ /* 0x000fce00078efcff */
[----:B------:R-:W-:Y:S05]  /*1b50*/  @!P0 BRA `(.L_x_38) ;  /* 0x00000000007c8947 */ /* 0x000fea0003800000 */
[----:B------:R-:W-:Y:S01]  /*1b60*/  IMAD.MOV R29, RZ, RZ, -R26 ;  /* 0x000000ffff1d7224 */ /* 0x000fe200078e0a1a */
[----:B------:R-:W-:Y:S01]  /*1b70*/  DMUL.RP R34, R38, R34 ;  /* 0x0000002226227228 */ /* 0x000fe20000008000 */
[----:B------:R-:W-:-:S06]  /*1b80*/  IMAD.MOV.U32 R28, RZ, RZ, RZ ;  /* 0x000000ffff1c7224 */ /* 0x000fcc00078e00ff */
[----:B------:R-:W-:-:S03]  /*1b90*/  DFMA R28, R6, -R28, R38 ;  /* 0x8000001c061c722b */ /* 0x000fc60000000026 */
[----:B------:R-:W-:-:S03]  /*1ba0*/  LOP3.LUT R27, R35, R27, RZ, 0x3c, !PT ;  /* 0x0000001b231b7212 */ /* 0x000fc600078e3cff */
[----:B------:R-:W-:-:S04]  /*1bb0*/  IADD3 R28, PT, PT, -R26, -0x43300000, RZ ;  /* 0xbcd000001a1c7810 */ /* 0x000fc80007ffe1ff */
[----:B------:R-:W-:-:S04]  /*1bc0*/  FSETP.NEU.AND P0, PT, |R29|, R28, PT ;  /* 0x0000001c1d00720b */ /* 0x000fc80003f0d200 */
[----:B------:R-:W-:Y:S02]  /*1bd0*/  FSEL R6, R34, R6, !P0 ;  /* 0x0000000622067208 */ /* 0x000fe40004000000 */
[----:B------:R-:W-:Y:S01]  /*1be0*/  FSEL R7, R27, R7, !P0 ;  /* 0x000000071b077208 */ /* 0x000fe20004000000 */
[----:B------:R-:W-:Y:S06]  /*1bf0*/  BRA `(.L_x_38) ;  /* 0x0000000000547947 */ /* 0x000fec0003800000 */
.L_x_37:
[----:B------:R-:W-:-:S14]  /*1c00*/  DSETP.NAN.AND P0, PT, R26, R26, PT ;  /* 0x0000001a1a00722a */ /* 0x000fdc0003f08000 */
[----:B------:R-:W-:Y:S05]  /*1c10*/  @P0 BRA `(.L_x_39) ;  /* 0x0000000000440947 */ /* 0x000fea0003800000 */
[----:B------:R-:W-:-:S14]  /*1c20*/  DSETP.NAN.AND P0, PT, R28, R28, PT ;  /* 0x0000001c1c00722a */ /* 0x000fdc0003f08000 */
[----:B------:R-:W-:Y:S05]  /*1c30*/  @P0 BRA `(.L_x_40) ;  /* 0x0000000000300947 */ /* 0x000fea0003800000 */
[----:B------:R-:W-:Y:S01]  /*1c40*/  ISETP.NE.AND P0, PT, R40, R41, PT ;  /* 0x000000292800720c */ /* 0x000fe20003f05270 */
[----:B------:R-:W-:Y:S02]  /*1c50*/  IMAD.MOV.U32 R6, RZ, RZ, 0x0 ;  /* 0x00000000ff067424 */ /* 0x000fe400078e00ff */
[----:B------:R-:W-:-:S10]  /*1c60*/  IMAD.MOV.U32 R7, RZ, RZ, -0x80000 ;  /* 0xfff80000ff077424 */ /* 0x000fd400078e00ff */
[----:B------:R-:W-:Y:S05]  /*1c70*/  @!P0 BRA `(.L_x_38) ;  /* 0x0000000000348947 */ /* 0x000fea0003800000 */
[----:B------:R-:W-:Y:S02]  /*1c80*/  ISETP.NE.AND P0, PT, R40, 0x7ff00000, PT ;  /* 0x7ff000002800780c */ /* 0x000fe40003f05270 */
[----:B------:R-:W-:Y:S02]  /*1c90*/  LOP3.LUT R7, R27, 0x80000000, R29, 0x48, !PT ;  /* 0x800000001b077812 */ /* 0x000fe400078e481d */
[----:B------:R-:W-:-:S13]  /*1ca0*/  ISETP.EQ.OR P0, PT, R41, RZ, !P0 ;  /* 0x000000ff2900720c */ /* 0x000fda0004702670 */
[----:B------:R-:W-:Y:S01]  /*1cb0*/  @P0 LOP3.LUT R26, R7, 0x7ff00000, RZ, 0xfc, !PT ;  /* 0x7ff00000071a0812 */ /* 0x000fe200078efcff */
[----:B------:R-:W-:Y:S02]  /*1cc0*/  @!P0 IMAD.MOV.U32 R6, RZ, RZ, RZ ;  /* 0x000000ffff068224 */ /* 0x000fe400078e00ff */
[----:B------:R-:W-:Y:S02]  /*1cd0*/  @P0 IMAD.MOV.U32 R6, RZ, RZ, RZ ;  /* 0x000000ffff060224 */ /* 0x000fe400078e00ff */
[----:B------:R-:W-:Y:S01]  /*1ce0*/  @P0 IMAD.MOV.U32 R7, RZ, RZ, R26 ;  /* 0x000000ffff070224 */ /* 0x000fe200078e001a */
[----:B------:R-:W-:Y:S06]  /*1cf0*/  BRA `(.L_x_38) ;  /* 0x0000000000147947 */ /* 0x000fec0003800000 */
.L_x_40:
[----:B------:R-:W-:Y:S01]  /*1d00*/  LOP3.LUT R7, R29, 0x80000, RZ, 0xfc, !PT ;  /* 0x000800001d077812 */ /* 0x000fe200078efcff */
[----:B------:R-:W-:Y:S01]  /*1d10*/  IMAD.MOV.U32 R6, RZ, RZ, R28 ;  /* 0x000000ffff067224 */ /* 0x000fe200078e001c */
[----:B------:R-:W-:Y:S06]  /*1d20*/  BRA `(.L_x_38) ;  /* 0x0000000000087947 */ /* 0x000fec0003800000 */
.L_x_39:
[----:B------:R-:W-:Y:S01]  /*1d30*/  LOP3.LUT R7, R27, 0x80000, RZ, 0xfc, !PT ;  /* 0x000800001b077812 */ /* 0x000fe200078efcff */
[----:B------:R-:W-:-:S07]  /*1d40*/  IMAD.MOV.U32 R6, RZ, RZ, R26 ;  /* 0x000000ffff067224 */ /* 0x000fce00078e001a */
.L_x_38:
[----:B------:R-:W-:Y:S05]  /*1d50*/  BSYNC.RECONVERGENT B2 ;  /* 0x0000000000027941 */ /* 0x000fea0003800200 */
.L_x_36:
[----:B------:R-:W-:Y:S02]  /*1d60*/  IMAD.MOV.U32 R26, RZ, RZ, R6 ;  /* 0x000000ffff1a7224 */ /* 0x000fe400078e0006 */
[----:B------:R-:W-:Y:S02]  /*1d70*/  IMAD.MOV.U32 R27, RZ, RZ, R7 ;  /* 0x000000ffff1b7224 */ /* 0x000fe400078e0007 */
[----:B------:R-:W-:Y:S02]  /*1d80*/  IMAD.MOV.U32 R6, RZ, RZ, R0 ;  /* 0x000000ffff067224 */ /* 0x000fe400078e0000 */
[----:B------:R-:W-:-:S04]  /*1d90*/  IMAD.MOV.U32 R7, RZ, RZ, 0x0 ;  /* 0x00000000ff077424 */ /* 0x000fc800078e00ff */
[----:B------:R-:W-:Y:S05]  /*1da0*/  RET.REL.NODEC R6 `(_Z19gen_vdw_grid_kernelPdS_S_ddiiS_) ;  /* 0xffffffe006947950 */ /* 0x000fea0003c3ffff */
        .weak           $__internal_1_$__cuda_sm20_dsqrt_rn_f64_mediumpath_v1
        .type           $__internal_1_$__cuda_sm20_dsqrt_rn_f64_mediumpath_v1,@function
        .size           $__internal_1_$__cuda_sm20_dsqrt_rn_f64_mediumpath_v1,($_Z19gen_vdw_grid_kernelPdS_S_ddiiS_$__internal_accurate_pow - $__internal_1_$__cuda_sm20_dsqrt_rn_f64_mediumpath_v1)
$__internal_1_$__cuda_sm20_dsqrt_rn_f64_mediumpath_v1:
[----:B------:R-:W-:Y:S01]  /*1db0*/  ISETP.GE.U32.AND P0, PT, R4, -0x3400000, PT ;  /* 0xfcc000000400780c */ /* 0x000fe20003f06070 */
[----:B------:R-:W-:Y:S01]  /*1dc0*/  BSSY.RECONVERGENT B1, `(.L_x_41) ;  /* 0x0000024000017945 */ /* 0x000fe20003800200 */
[----:B------:R-:W-:-:S11]  /*1dd0*/  IMAD.MOV.U32 R25, RZ, RZ, R31 ;  /* 0x000000ffff197224 */ /* 0x000fd600078e001f */
[----:B------:R-:W-:Y:S05]  /*1de0*/  @!P0 BRA `(.L_x_42) ;  /* 0x0000000000208947 */ /* 0x000fea0003800000 */
[----:B------:R-:W-:-:S10]  /*1df0*/  DFMA.RM R4, R24, R26, R28 ;  /* 0x0000001a1804722b */ /* 0x000fd4000000401c */
[----:B------:R-:W-:-:S05]  /*1e00*/  IADD3 R24, P0, PT, R4, 0x1, RZ ;  /* 0x0000000104187810 */ /* 0x000fca0007f1e0ff */
[----:B------:R-:W-:-:S06]  /*1e10*/  IMAD.X R25, RZ, RZ, R5, P0 ;  /* 0x000000ffff197224 */ /* 0x000fcc00000e0605 */
[----:B------:R-:W-:-:S08]  /*1e20*/  DFMA.RP R6, -R4, R24, R6 ;  /* 0x000000180406722b */ /* 0x000fd00000008106 */
[----:B------:R-:W-:-:S06]  /*1e30*/  DSETP.GT.AND P0, PT, R6, RZ, PT ;  /* 0x000000ff0600722a */ /* 0x000fcc0003f04000 */
[----:B------:R-:W-:Y:S02]  /*1e40*/  FSEL R4, R24, R4, P0 ;  /* 0x0000000418047208 */ /* 0x000fe40000000000 */
[----:B------:R-:W-:Y:S01]  /*1e50*/  FSEL R5, R25, R5, P0 ;  /* 0x0000000519057208 */ /* 0x000fe20000000000 */
[----:B------:R-:W-:Y:S06]  /*1e60*/  BRA `(.L_x_43) ;  /* 0x0000000000647947 */ /* 0x000fec0003800000 */
.L_x_42:
[----:B------:R-:W-:-:S14]  /*1e70*/  DSETP.NE.AND P0, PT, R6, RZ, PT ;  /* 0x000000ff0600722a */ /* 0x000fdc0003f05000 */
[----:B------:R-:W-:Y:S05]  /*1e80*/  @!P0 BRA `(.L_x_44) ;  /* 0x0000000000588947 */ /* 0x000fea0003800000 */
[----:B------:R-:W-:-:S13]  /*1e90*/  ISETP.GE.AND P0, PT, R7, RZ, PT ;  /* 0x000000ff0700720c */ /* 0x000fda0003f06270 */
[----:B------:R-:W-:Y:S02]  /*1ea0*/  @!P0 IMAD.MOV.U32 R4, RZ, RZ, 0x0 ;  /* 0x00000000ff048424 */ /* 0x000fe400078e00ff */
[----:B------:R-:W-:Y:S01]  /*1eb0*/  @!P0 IMAD.MOV.U32 R5, RZ, RZ, -0x80000 ;  /* 0xfff80000ff058424 */ /* 0x000fe200078e00ff */
[----:B------:R-:W-:Y:S06]  /*1ec0*/  @!P0 BRA `(.L_x_43) ;  /* 0x00000000004c8947 */ /* 0x000fec0003800000 */
[----:B------:R-:W-:-:S13]  /*1ed0*/  ISETP.GT.AND P0, PT, R7, 0x7fefffff, PT ;  /* 0x7fefffff0700780c */ /* 0x000fda0003f04270 */
[----:B------:R-:W-:Y:S05]  /*1ee0*/  @P0 BRA `(.L_x_44) ;  /* 0x0000000000400947 */ /* 0x000fea0003800000 */
[----:B------:R-:W-:Y:S01]  /*1ef0*/  DMUL R6, R6, 8.11296384146066816958e+31 ;  /* 0x4690000006067828 */ /* 0x000fe20000000000 */
[----:B------:R-:W-:Y:S01]  /*1f00*/  IMAD.MOV.U32 R4, RZ, RZ, RZ ;  /* 0x000000ffff047224 */ /* 0x000fe200078e00ff */
[----:B------:R-:W-:Y:S01]  /*1f10*/  MOV R27, 0x3fe00000 ;  /* 0x3fe00000001b7802 */ /* 0x000fe20000000f00 */
[----:B------:R-:W-:-:S03]  /*1f20*/  IMAD.MOV.U32 R26, RZ, RZ, 0x0 ;  /* 0x00000000ff1a7424 */ /* 0x000fc600078e00ff */
[----:B------:R-:W0:Y:S02]  /*1f30*/  MUFU.RSQ64H R5, R7 ;  /* 0x0000000700057308 */ /* 0x000e240000001c00 */
[----:B0-----:R-:W-:-:S08]  /*1f40*/  DMUL R24, R4, R4 ;  /* 0x0000000404187228 */ /* 0x001fd00000000000 */
[----:B------:R-:W-:-:S08]  /*1f50*/  DFMA R24, R6, -R24, 1 ;  /* 0x3ff000000618742b */ /* 0x000fd00000000818 */
[----:B------:R-:W-:Y:S02]  /*1f60*/  DFMA R26, R24, 0.375, R26 ;  /* 0x3fd80000181a782b */ /* 0x000fe4000000001a */
[----:B------:R-:W-:-:S08]  /*1f70*/  DMUL R24, R4, R24 ;  /* 0x0000001804187228 */ /* 0x000fd00000000000 */
[----:B------:R-:W-:-:S08]  /*1f80*/  DFMA R24, R26, R24, R4 ;  /* 0x000000181a18722b */ /* 0x000fd00000000004 */
[----:B------:R-:W-:Y:S02]  /*1f90*/  DMUL R4, R6, R24 ;  /* 0x0000001806047228 */ /* 0x000fe40000000000 */
[----:B------:R-:W-:-:S06]  /*1fa0*/  VIADD R25, R25, 0xfff00000 ;  /* 0xfff0000019197836 */ /* 0x000fcc0000000000 */
[----:B------:R-:W-:-:S08]  /*1fb0*/  DFMA R26, R4, -R4, R6 ;  /* 0x80000004041a722b */ /* 0x000fd00000000006 */
[----:B------:R-:W-:-:S10]  /*1fc0*/  DFMA R4, R24, R26, R4 ;  /* 0x0000001a1804722b */ /* 0x000fd40000000004 */
[----:B------:R-:W-:Y:S01]  /*1fd0*/  VIADD R5, R5, 0xfcb00000 ;  /* 0xfcb0000005057836 */ /* 0x000fe20000000000 */
[----:B------:R-:W-:Y:S06]  /*1fe0*/  BRA `(.L_x_43) ;  /* 0x0000000000047947 */ /* 0x000fec0003800000 */
.L_x_44:
[----:B------:R-:W-:-:S11]  /*1ff0*/  DADD R4, R6, R6 ;  /* 0x0000000006047229 */ /* 0x000fd60000000006 */
.L_x_43:
[----:B------:R-:W-:Y:S05]  /*2000*/  BSYNC.RECONVERGENT B1 ;  /* 0x0000000000017941 */ /* 0x000fea0003800200 */
.L_x_41:
[----:B------:R-:W-:Y:S02]  /*2010*/  IMAD.MOV.U32 R6, RZ, RZ, R4 ;  /* 0x000000ffff067224 */ /* 0x000fe400078e0004 */
[----:B------:R-:W-:Y:S02]  /*2020*/  IMAD.MOV.U32 R7, RZ, RZ, R5 ;  /* 0x000000ffff077224 */ /* 0x000fe400078e0005 */
[----:B------:R-:W-:Y:S02]  /*2030*/  IMAD.MOV.U32 R4, RZ, RZ, R0 ;  /* 0x000000ffff047224 */ /* 0x000fe400078e0000 */
[----:B------:R-:W-:-:S04]  /*2040*/  IMAD.MOV.U32 R5, RZ, RZ, 0x0 ;  /* 0x00000000ff057424 */ /* 0x000fc800078e00ff */
[----:B------:R-:W-:Y:S05]  /*2050*/  RET.REL.NODEC R4 `(_Z19gen_vdw_grid_kernelPdS_S_ddiiS_) ;  /* 0xffffffdc04e87950 */ /* 0x000fea0003c3ffff */
        .type           $_Z19gen_vdw_grid_kernelPdS_S_ddiiS_$__internal_accurate_pow,@function
        .size           $_Z19gen_vdw_grid_kernelPdS_S_ddiiS_$__internal_accurate_pow,(.L_x_144 - $_Z19gen_vdw_grid_kernelPdS_S_ddiiS_$__internal_accurate_pow)
$_Z19gen_vdw_grid_kernelPdS_S_ddiiS_$__internal_accurate_pow:
[----:B------:R-:W-:Y:S01]  /*2060*/  ISETP.GT.U32.AND P2, PT, R37, 0xfffff, PT ;  /* 0x000fffff2500780c */ /* 0x000fe20003f44070 */
[--C-:B------:R-:W-:Y:S01]  /*2070*/  IMAD.MOV.U32 R26, RZ, RZ, R37.reuse ;  /* 0x000000ffff1a7224 */ /* 0x100fe200078e0025 */
[----:B------:R-:W-:Y:S01]  /*2080*/  UMOV UR14, 0x7d2cafe2 ;  /* 0x7d2cafe2000e7882 */ /* 0x000fe20000000000 */
[----:B------:R-:W-:Y:S01]  /*2090*/  IMAD.MOV.U32 R28, RZ, RZ, R36 ;  /* 0x000000ffff1c7224 */ /* 0x000fe200078e0024 */
[----:B------:R-:W-:Y:S01]  /*20a0*/  UMOV UR15, 0x3eb0f5ff ;  /* 0x3eb0f5ff000f7882 */ /* 0x000fe20000000000 */
[----:B------:R-:W-:Y:S01]  /*20b0*/  IMAD.MOV.U32 R30, RZ, RZ, 0x41ad3b5a ;  /* 0x41ad3b5aff1e7424 */ /* 0x000fe200078e00ff */
[----:B------:R-:W-:Y:S01]  /*20c0*/  SHF.R.U32.HI R44, RZ, 0x14, R37 ;  /* 0x00000014ff2c7819 */ /* 0x000fe20000011625 */
[----:B------:R-:W-:Y:S01]  /*20d0*/  IMAD.MOV.U32 R31, RZ, RZ, 0x3ed0f5d2 ;  /* 0x3ed0f5d2ff1f7424 */ /* 0x000fe200078e00ff */
[----:B------:R-:W-:Y:S01]  /*20e0*/  UMOV UR18, 0x3b39803f ;  /* 0x3b39803f00127882 */ /* 0x000fe20000000000 */
[----:B------:R-:W-:-:S04]  /*20f0*/  UMOV UR19, 0x3c7abc9e ;  /* 0x3c7abc9e00137882 */ /* 0x000fc80000000000 */
[----:B------:R-:W-:-:S10]  /*2100*/  @!P2 DMUL R38, R36, 1.80143985094819840000e+16 ;  /* 0x435000002426a828 */ /* 0x000fd40000000000 */
[----:B------:R-:W-:Y:S01]  /*2110*/  @!P2 IMAD.MOV.U32 R26, RZ, RZ, R39 ;  /* 0x000000ffff1aa224 */ /* 0x000fe200078e0027 */
[----:B------:R-:W-:Y:S01]  /*2120*/  @!P2 LEA.HI R44, R39, 0xffffffca, RZ, 0xc ;  /* 0xffffffca272ca811 */ /* 0x000fe200078f60ff */
[----:B------:R-:W-:-:S03]  /*2130*/  @!P2 IMAD.MOV.U32 R28, RZ, RZ, R38 ;  /* 0x000000ffff1ca224 */ /* 0x000fc600078e0026 */
[----:B------:R-:W-:-:S04]  /*2140*/  LOP3.LUT R26, R26, 0x800fffff, RZ, 0xc0, !PT ;  /* 0x800fffff1a1a7812 */ /* 0x000fc800078ec0ff */
[----:B------:R-:W-:Y:S01]  /*2150*/  LOP3.LUT R29, R26, 0x3ff00000, RZ, 0xfc, !PT ;  /* 0x3ff000001a1d7812 */ /* 0x000fe200078efcff */
[----:B------:R-:W-:-:S03]  /*2160*/  IMAD.MOV.U32 R26, RZ, RZ, RZ ;  /* 0x000000ffff1a7224 */ /* 0x000fc600078e00ff */
[----:B------:R-:W-:-:S13]  /*2170*/  ISETP.GE.U32.AND P3, PT, R29, 0x3ff6a09f, PT ;  /* 0x3ff6a09f1d00780c */ /* 0x000fda0003f66070 */
[----:B------:R-:W-:-:S04]  /*2180*/  @P3 VIADD R27, R29, 0xfff00000 ;  /* 0xfff000001d1b3836 */ /* 0x000fc80000000000 */
[----:B------:R-:W-:-:S06]  /*2190*/  @P3 IMAD.MOV.U32 R29, RZ, RZ, R27 ;  /* 0x000000ffff1d3224 */ /* 0x000fcc00078e001b */
[C---:B------:R-:W-:Y:S02]  /*21a0*/  DADD R34, R28.reuse, 1 ;  /* 0x3ff000001c227429 */ /* 0x040fe40000000000 */
[----:B------:R-:W-:-:S04]  /*21b0*/  DADD R28, R28, -1 ;  /* 0xbff000001c1c7429 */ /* 0x000fc80000000000 */
[----:B------:R-:W0:Y:S02]  /*21c0*/  MUFU.RCP64H R27, R35 ;  /* 0x00000023001b7308 */ /* 0x000e240000001800 */
[----:B0-----:R-:W-:-:S08]  /*21d0*/  DFMA R32, -R34, R26, 1 ;  /* 0x3ff000002220742b */ /* 0x001fd0000000011a */
[----:B------:R-:W-:-:S08]  /*21e0*/  DFMA R32, R32, R32, R32 ;  /* 0x000000202020722b */ /* 0x000fd00000000020 */
[----:B------:R-:W-:-:S08]  /*21f0*/  DFMA R32, R26, R32, R26 ;  /* 0x000000201a20722b */ /* 0x000fd0000000001a */
[----:B------:R-:W-:-:S08]  /*2200*/  DMUL R26, R28, R32 ;  /* 0x000000201c1a7228 */ /* 0x000fd00000000000 */
[----:B------:R-:W-:-:S08]  /*2210*/  DFMA R26, R28, R32, R26 ;  /* 0x000000201c1a722b */ /* 0x000fd0000000001a */
[----:B------:R-:W-:-:S08]  /*2220*/  DMUL R40, R26, R26 ;  /* 0x0000001a1a287228 */ /* 0x000fd00000000000 */
[----:B------:R-:W-:Y:S01]  /*2230*/  DFMA R30, R40, UR14, R30 ;  /* 0x0000000e281e7c2b */ /* 0x000fe2000800001e */
[----:B------:R-:W-:Y:S01]  /*2240*/  UMOV UR14, 0x75488a3f ;  /* 0x75488a3f000e7882 */ /* 0x000fe20000000000 */
[----:B------:R-:W-:-:S06]  /*2250*/  UMOV UR15, 0x3ef3b20a ;  /* 0x3ef3b20a000f7882 */ /* 0x000fcc0000000000 */
[----:B------:R-:W-:Y:S01]  /*2260*/  DFMA R34, R40, R30, UR14 ;  /* 0x0000000e28227e2b */ /* 0x000fe2000800001e */
[----:B------:R-:W-:Y:S01]  /*2270*/  UMOV UR14, 0xe4faecd5 ;  /* 0xe4faecd5000e7882 */ /* 0x000fe20000000000 */
[----:B------:R-:W-:Y:S01]  /*2280*/  UMOV UR15, 0x3f1745cd ;  /* 0x3f1745cd000f7882 */ /* 0x000fe20000000000 */
[----:B------:R-:W-:-:S05]  /*2290*/  DADD R30, R28, -R26 ;  /* 0x000000001c1e7229 */ /* 0x000fca000000081a */
[----:B------:R-:W-:Y:S01]  /*22a0*/  DFMA R34, R40, R34, UR14 ;  /* 0x0000000e28227e2b */ /* 0x000fe20008000022 */
[----:B------:R-:W-:Y:S01]  /*22b0*/  UMOV UR14, 0x258a578b ;  /* 0x258a578b000e7882 */ /* 0x000fe20000000000 */
[----:B------:R-:W-:Y:S01]  /*22c0*/  UMOV UR15, 0x3f3c71c7 ;  /* 0x3f3c71c7000f7882 */ /* 0x000fe20000000000 */
[----:B------:R-:W-:-:S05]  /*22d0*/  DADD R30, R30, R30 ;  /* 0x000000001e1e7229 */ /* 0x000fca000000001e */
[----:B------:R-:W-:Y:S01]  /*22e0*/  DFMA R34, R40, R34, UR14 ;  /* 0x0000000e28227e2b */ /* 0x000fe20008000022 */
[----:B------:R-:W-:Y:S01]  /*22f0*/  UMOV UR14, 0x9242b910 ;  /* 0x9242b910000e7882 */ /* 0x000fe20000000000 */
[----:B------:R-:W-:Y:S01]  /*2300*/  UMOV UR15, 0x3f624924 ;  /* 0x3f624924000f7882 */ /* 0x000fe20000000000 */
[----:B------:R-:W-:-:S05]  /*2310*/  DFMA R30, R28, -R26, R30 ;  /* 0x8000001a1c1e722b */ /* 0x000fca000000001e */
[----:B------:R-:W-:Y:S01]  /*2320*/  DFMA R34, R40, R34, UR14 ;  /* 0x0000000e28227e2b */ /* 0x000fe20008000022 */
[----:B------:R-:W-:Y:S01]  /*2330*/  UMOV UR14, 0x99999dfb ;  /* 0x99999dfb000e7882 */ /* 0x000fe20000000000 */
[----:B------:R-:W-:Y:S01]  /*2340*/  UMOV UR15, 0x3f899999 ;  /* 0x3f899999000f7882 */ /* 0x000fe20000000000 */
[----:B------:R-:W-:-:S05]  /*2350*/  DMUL R30, R32, R30 ;  /* 0x0000001e201e7228 */ /* 0x000fca0000000000 */
[----:B------:R-:W-:Y:S01]  /*2360*/  DFMA R34, R40, R34, UR14 ;  /* 0x0000000e28227e2b */ /* 0x000fe20008000022 */
[----:B------:R-:W-:Y:S01]  /*2370*/  UMOV UR14, 0x55555555 ;  /* 0x55555555000e7882 */ /* 0x000fe20000000000 */
[----:B------:R-:W-:-:S03]  /*2380*/  UMOV UR15, 0x3fb55555 ;  /* 0x3fb55555000f7882 */ /* 0x000fc60000000000 */
[----:B------:R-:W-:Y:S02]  /*2390*/  VIADD R37, R31, 0x100000 ;  /* 0x001000001f257836 */ /* 0x000fe40000000000 */
[----:B------:R-:W-:Y:S01]  /*23a0*/  IMAD.MOV.U32 R36, RZ, RZ, R30 ;  /* 0x000000ffff247224 */ /* 0x000fe200078e001e */
[----:B------:R-:W-:-:S08]  /*23b0*/  DFMA R28, R40, R34, UR14 ;  /* 0x0000000e281c7e2b */ /* 0x000fd00008000022 */
[----:B------:R-:W-:Y:S01]  /*23c0*/  DADD R32, -R28, UR14 ;  /* 0x0000000e1c207e29 */ /* 0x000fe20008000100 */
[----:B------:R-:W-:Y:S01]  /*23d0*/  UMOV UR14, 0xb9e7b0 ;  /* 0x00b9e7b0000e7882 */ /* 0x000fe20000000000 */
[----:B------:R-:W-:-:S06]  /*23e0*/  UMOV UR15, 0x3c46a4cb ;  /* 0x3c46a4cb000f7882 */ /* 0x000fcc0000000000 */
[----:B------:R-:W-:Y:S02]  /*23f0*/  DFMA R32, R40, R34, R32 ;  /* 0x000000222820722b */ /* 0x000fe40000000020 */
[----:B------:R-:W-:-:S06]  /*2400*/  DMUL R34, R26, R26 ;  /* 0x0000001a1a227228 */ /* 0x000fcc0000000000 */
[----:B------:R-:W-:Y:S01]  /*2410*/  DADD R32, R32, -UR14 ;  /* 0x8000000e20207e29 */ /* 0x000fe20008000000 */
[----:B------:R-:W-:Y:S01]  /*2420*/  UMOV UR14, 0x80000000 ;  /* 0x80000000000e7882 */ /* 0x000fe20000000000 */
[----:B------:R-:W-:Y:S01]  /*2430*/  DFMA R38, R26, R26, -R34 ;  /* 0x0000001a1a26722b */ /* 0x000fe20000000822 */
[----:B------:R-:W-:-:S07]  /*2440*/  UMOV UR15, 0x43300000 ;  /* 0x43300000000f7882 */ /* 0x000fce0000000000 */
[C---:B------:R-:W-:Y:S02]  /*2450*/  DFMA R36, R26.reuse, R36, R38 ;  /* 0x000000241a24722b */ /* 0x040fe40000000026 */
[----:B------:R-:W-:-:S08]  /*2460*/  DMUL R38, R26, R34 ;  /* 0x000000221a267228 */ /* 0x000fd00000000000 */
[----:B------:R-:W-:-:S08]  /*2470*/  DFMA R40, R26, R34, -R38 ;  /* 0x000000221a28722b */ /* 0x000fd00000000826 */
[----:B------:R-:W-:Y:S02]  /*2480*/  DFMA R40, R30, R34, R40 ;  /* 0x000000221e28722b */ /* 0x000fe40000000028 */
[----:B------:R-:W-:-:S06]  /*2490*/  DADD R34, R28, R32 ;  /* 0x000000001c227229 */ /* 0x000fcc0000000020 */
[----:B------:R-:W-:Y:S02]  /*24a0*/  DFMA R36, R26, R36, R40 ;  /* 0x000000241a24722b */ /* 0x000fe40000000028 */
[----:B------:R-:W-:-:S08]  /*24b0*/  DADD R40, R28, -R34 ;  /* 0x000000001c287229 */ /* 0x000fd00000000822 */
[----:B------:R-:W-:Y:S02]  /*24c0*/  DADD R40, R32, R40 ;  /* 0x0000000020287229 */ /* 0x000fe40000000028 */
[----:B------:R-:W-:-:S08]  /*24d0*/  DMUL R32, R34, R38 ;  /* 0x0000002622207228 */ /* 0x000fd00000000000 */
[----:B------:R-:W-:-:S08]  /*24e0*/  DFMA R28, R34, R38, -R32 ;  /* 0x00000026221c722b */ /* 0x000fd00000000820 */
[----:B------:R-:W-:-:S08]  /*24f0*/  DFMA R28, R34, R36, R28 ;  /* 0x00000024221c722b */ /* 0x000fd0000000001c */
[----:B------:R-:W-:-:S08]  /*2500*/  DFMA R40, R40, R38, R28 ;  /* 0x000000262828722b */ /* 0x000fd0000000001c */
[----:B------:R-:W-:-:S08]  /*2510*/  DADD R34, R32, R40 ;  /* 0x0000000020227229 */ /* 0x000fd00000000028 */
[--C-:B------:R-:W-:Y:S02]  /*2520*/  DADD R28, R26, R34.reuse ;  /* 0x000000001a1c7229 */ /* 0x100fe40000000022 */
[----:B------:R-:W-:-:S06]  /*2530*/  DADD R32, R32, -R34 ;  /* 0x0000000020207229 */ /* 0x000fcc0000000822 */
[----:B------:R-:W-:Y:S02]  /*2540*/  DADD R26, R26, -R28 ;  /* 0x000000001a1a7229 */ /* 0x000fe4000000081c */
[----:B------:R-:W-:-:S06]  /*2550*/  DADD R32, R40, R32 ;  /* 0x0000000028207229 */ /* 0x000fcc0000000020 */
[----:B------:R-:W-:-:S08]  /*2560*/  DADD R26, R34, R26 ;  /* 0x00000000221a7229 */ /* 0x000fd0000000001a */
[----:B------:R-:W-:Y:S01]  /*2570*/  DADD R32, R32, R26 ;  /* 0x0000000020207229 */ /* 0x000fe2000000001a */
[C---:B------:R-:W-:Y:S02]  /*2580*/  VIADD R26, R44.reuse, 0xfffffc01 ;  /* 0xfffffc012c1a7836 */ /* 0x040fe40000000000 */
[----:B------:R-:W-:Y:S02]  /*2590*/  @P3 VIADD R26, R44, 0xfffffc02 ;  /* 0xfffffc022c1a3836 */ /* 0x000fe40000000000 */
[----:B------:R-:W-:-:S03]  /*25a0*/  IMAD.MOV.U32 R27, RZ, RZ, 0x43300000 ;  /* 0x43300000ff1b7424 */ /* 0x000fc600078e00ff */
[----:B------:R-:W-:Y:S01]  /*25b0*/  DADD R34, R30, R32 ;  /* 0x000000001e227229 */ /* 0x000fe20000000020 */
[----:B------:R-:W-:-:S06]  /*25c0*/  LOP3.LUT R26, R26, 0x80000000, RZ, 0x3c, !PT ;  /* 0x800000001a1a7812 */ /* 0x000fcc00078e3cff */
[----:B------:R-:W-:Y:S01]  /*25d0*/  DADD R30, R26, -UR14 ;  /* 0x8000000e1a1e7e29 */ /* 0x000fe20008000000 */
[----:B------:R-:W-:Y:S01]  /*25e0*/  UMOV UR14, 0xfefa39ef ;  /* 0xfefa39ef000e7882 */ /* 0x000fe20000000000 */
[----:B------:R-:W-:Y:S01]  /*25f0*/  DADD R32, R28, R34 ;  /* 0x000000001c207229 */ /* 0x000fe20000000022 */
[----:B------:R-:W-:-:S07]  /*2600*/  UMOV UR15, 0x3fe62e42 ;  /* 0x3fe62e42000f7882 */ /* 0x000fce0000000000 */
[--C-:B------:R-:W-:Y:S02]  /*2610*/  DFMA R26, R30, UR14, R32.reuse ;  /* 0x0000000e1e1a7c2b */ /* 0x100fe40008000020 */
[----:B------:R-:W-:-:S06]  /*2620*/  DADD R36, R28, -R32 ;  /* 0x000000001c247229 */ /* 0x000fcc0000000820 */
[----:B------:R-:W-:Y:S02]  /*2630*/  DFMA R28, R30, -UR14, R26 ;  /* 0x8000000e1e1c7c2b */ /* 0x000fe4000800001a */
[----:B------:R-:W-:-:S06]  /*2640*/  DADD R36, R34, R36 ;  /* 0x0000000022247229 */ /* 0x000fcc0000000024 */
[----:B------:R-:W-:-:S08]  /*2650*/  DADD R28, -R32, R28 ;  /* 0x00000000201c7229 */ /* 0x000fd0000000011c */
[----:B------:R-:W-:-:S08]  /*2660*/  DADD R28, R36, -R28 ;  /* 0x00000000241c7229 */ /* 0x000fd0000000081c */
[----:B------:R-:W-:Y:S01]  /*2670*/  DFMA R30, R30, UR18, R28 ;  /* 0x000000121e1e7c2b */ /* 0x000fe2000800001c */
[C---:B------:R-:W-:Y:S01]  /*2680*/  IMAD.SHL.U32 R28, R43.reuse, 0x2, RZ ;  /* 0x000000022b1c7824 */ /* 0x040fe200078e00ff */
[----:B------:R-:W-:-:S04]  /*2690*/  LOP3.LUT R29, R43, 0xff0fffff, RZ, 0xc0, !PT ;  /* 0xff0fffff2b1d7812 */ /* 0x000fc800078ec0ff */
[----:B------:R-:W-:Y:S02]  /*26a0*/  ISETP.GT.U32.AND P2, PT, R28, -0x2000001, PT ;  /* 0xfdffffff1c00780c */ /* 0x000fe40003f44070 */
[----:B------:R-:W-:Y:S01]  /*26b0*/  DADD R32, R26, R30 ;  /* 0x000000001a207229 */ /* 0x000fe2000000001e */
[----:B------:R-:W-:Y:S01]  /*26c0*/  IMAD.MOV.U32 R28, RZ, RZ, R42 ;  /* 0x000000ffff1c7224 */ /* 0x000fe200078e002a */
[----:B------:R-:W-:-:S06]  /*26d0*/  SEL R29, R29, R43, P2 ;  /* 0x0000002b1d1d7207 */ /* 0x000fcc0001000000 */
[----:B------:R-:W-:Y:S02]  /*26e0*/  DADD R26, R26, -R32 ;  /* 0x000000001a1a7229 */ /* 0x000fe40000000820 */
[----:B------:R-:W-:-:S06]  /*26f0*/  DMUL R34, R32, R28 ;  /* 0x0000001c20227228 */ /* 0x000fcc0000000000 */
[----:B------:R-:W-:Y:S02]  /*2700*/  DADD R30, R30, R26 ;  /* 0x000000001e1e7229 */ /* 0x000fe4000000001a */
[----:B------:R-:W-:Y:S01]  /*2710*/  DFMA R32, R32, R28, -R34 ;  /* 0x0000001c2020722b */ /* 0x000fe20000000822 */
[----:B------:R-:W-:Y:S02]  /*2720*/  IMAD.MOV.U32 R26, RZ, RZ, 0x652b82fe ;  /* 0x652b82feff1a7424 */ /* 0x000fe400078e00ff */
[----:B------:R-:W-:-:S05]  /*2730*/  IMAD.MOV.U32 R27, RZ, RZ, 0x3ff71547 ;  /* 0x3ff71547ff1b7424 */ /* 0x000fca00078e00ff */
[----:B------:R-:W-:-:S08]  /*2740*/  DFMA R30, R30, R28, R32 ;  /* 0x0000001c1e1e722b */ /* 0x000fd00000000020 */
[----:B------:R-:W-:-:S08]  /*2750*/  DADD R32, R34, R30 ;  /* 0x0000000022207229 */ /* 0x000fd0000000001e */
[----:B------:R-:W-:Y:S02]  /*2760*/  DFMA R26, R32, R26, 6.75539944105574400000e+15 ;  /* 0x43380000201a742b */ /* 0x000fe4000000001a */
[----:B------:R-:W-:Y:S01]  /*2770*/  FSETP.GEU.AND P2, PT, |R33|, 4.1917929649353027344, PT ;  /* 0x4086232b2100780b */ /* 0x000fe20003f4e200 */
[----:B------:R-:W-:-:S05]  /*2780*/  DADD R34, R34, -R32 ;  /* 0x0000000022227229 */ /* 0x000fca0000000820 */
[----:B------:R-:W-:-:S03]  /*2790*/  DADD R28, R26, -6.75539944105574400000e+15 ;  /* 0xc33800001a1c7429 */ /* 0x000fc60000000000 */
[----:B------:R-:W-:-:S05]  /*27a0*/  DADD R30, R30, R34 ;  /* 0x000000001e1e7229 */ /* 0x000fca0000000022 */
[----:B------:R-:W-:Y:S01]  /*27b0*/  DFMA R36, R28, -UR14, R32 ;  /* 0x8000000e1c247c2b */ /* 0x000fe20008000020 */
[----:B------:R-:W-:Y:S01]  /*27c0*/  UMOV UR14, 0x3b39803f ;  /* 0x3b39803f000e7882 */ /* 0x000fe20000000000 */
[----:B------:R-:W-:-:S06]  /*27d0*/  UMOV UR15, 0x3c7abc9e ;  /* 0x3c7abc9e000f7882 */ /* 0x000fcc0000000000 */
[----:B------:R-:W-:Y:S01]  /*27e0*/  DFMA R36, R28, -UR14, R36 ;  /* 0x8000000e1c247c2b */ /* 0x000fe20008000024 */
[----:B------:R-:W-:Y:S01]  /*27f0*/  UMOV UR14, 0x69ce2bdf ;  /* 0x69ce2bdf000e7882 */ /* 0x000fe20000000000 */
[----:B------:R-:W-:Y:S01]  /*2800*/  IMAD.MOV.U32 R28, RZ, RZ, -0x35dec16 ;  /* 0xfca213eaff1c7424 */ /* 0x000fe200078e00ff */
[----:B------:R-:W-:Y:S01]  /*2810*/  UMOV UR15, 0x3e5ade15 ;  /* 0x3e5ade15000f7882 */ /* 0x000fe20000000000 */
[----:B------:R-:W-:-:S06]  /*2820*/  IMAD.MOV.U32 R29, RZ, RZ, 0x3e928af3 ;  /* 0x3e928af3ff1d7424 */ /* 0x000fcc00078e00ff */
[----:B------:R-:W-:Y:S01]  /*2830*/  DFMA R28, R36, UR14, R28 ;  /* 0x0000000e241c7c2b */ /* 0x000fe2000800001c */
[----:B------:R-:W-:Y:S01]  /*2840*/  UMOV UR14, 0x62401315 ;  /* 0x62401315000e7882 */ /* 0x000fe20000000000 */
[----:B------:R-:W-:-:S06]  /*2850*/  UMOV UR15, 0x3ec71dee ;  /* 0x3ec71dee000f7882 */ /* 0x000fcc0000000000 */
[----:B------:R-:W-:Y:S01]  /*2860*/  DFMA R28, R36, R28, UR14 ;  /* 0x0000000e241c7e2b */ /* 0x000fe2000800001c */
        /* <DEDUP_REMOVED lines=20> */
[----:B------:R-:W-:-:S08]  /*29b0*/  DFMA R28, R36, R28, UR14 ;  /* 0x0000000e241c7e2b */ /* 0x000fd0000800001c */
[----:B------:R-:W-:-:S08]  /*29c0*/  DFMA R28, R36, R28, 1 ;  /* 0x3ff00000241c742b */ /* 0x000fd0000000001c */
[----:B------:R-:W-:-:S10]  /*29d0*/  DFMA R28, R36, R28, 1 ;  /* 0x3ff00000241c742b */ /* 0x000fd4000000001c */
[----:B------:R-:W-:Y:S02]  /*29e0*/  IMAD R35, R26, 0x100000, R29 ;  /* 0x001000001a237824 */ /* 0x000fe400078e021d */
[----:B------:R-:W-:Y:S01]  /*29f0*/  IMAD.MOV.U32 R34, RZ, RZ, R28 ;  /* 0x000000ffff227224 */ /* 0x000fe200078e001c */
[----:B------:R-:W-:Y:S06]  /*2a00*/  @!P2 BRA `(.L_x_45) ;  /* 0x000000000030a947 */ /* 0x000fec0003800000 */
[----:B------:R-:W-:Y:S01]  /*2a10*/  FSETP.GEU.AND P3, PT, |R33|, 4.2275390625, PT ;  /* 0x408748002100780b */ /* 0x000fe20003f6e200 */
[C---:B------:R-:W-:Y:S02]  /*2a20*/  DADD R34, R32.reuse, +INF ;  /* 0x7ff0000020227429 */ /* 0x040fe40000000000 */
[----:B------:R-:W-:-:S08]  /*2a30*/  DSETP.GEU.AND P2, PT, R32, RZ, PT ;  /* 0x000000ff2000722a */ /* 0x000fd00003f4e000 */
[----:B------:R-:W-:Y:S02]  /*2a40*/  FSEL R34, R34, RZ, P2 ;  /* 0x000000ff22227208 */ /* 0x000fe40001000000 */
[----:B------:R-:W-:Y:S02]  /*2a50*/  @!P3 LEA.HI R27, R26, R26, RZ, 0x1 ;  /* 0x0000001a1a1bb211 */ /* 0x000fe400078f08ff */
[----:B------:R-:W-:Y:S02]  /*2a60*/  FSEL R35, R35, RZ, P2 ;  /* 0x000000ff23237208 */ /* 0x000fe40001000000 */
[----:B------:R-:W-:-:S05]  /*2a70*/  @!P3 SHF.R.S32.HI R27, RZ, 0x1, R27 ;  /* 0x00000001ff1bb819 */ /* 0x000fca000001141b */
[----:B------:R-:W-:Y:S02]  /*2a80*/  @!P3 IMAD.IADD R26, R26, 0x1, -R27 ;  /* 0x000000011a1ab824 */ /* 0x000fe400078e0a1b */
[----:B------:R-:W-:-:S03]  /*2a90*/  @!P3 IMAD R29, R27, 0x100000, R29 ;  /* 0x001000001b1db824 */ /* 0x000fc600078e021d */
[----:B------:R-:W-:Y:S01]  /*2aa0*/  @!P3 LEA R27, R26, 0x3ff00000, 0x14 ;  /* 0x3ff000001a1bb811 */ /* 0x000fe200078ea0ff */
[----:B------:R-:W-:-:S06]  /*2ab0*/  @!P3 IMAD.MOV.U32 R26, RZ, RZ, RZ ;  /* 0x000000ffff1ab224 */ /* 0x000fcc00078e00ff */
[----:B------:R-:W-:-:S11]  /*2ac0*/  @!P3 DMUL R34, R28, R26 ;  /* 0x0000001a1c22b228 */ /* 0x000fd60000000000 */
.L_x_45:
[----:B------:R-:W-:Y:S01]  /*2ad0*/  DFMA R30, R30, R34, R34 ;  /* 0x000000221e1e722b */ /* 0x000fe20000000022 */
[----:B------:R-:W-:Y:S01]  /*2ae0*/  IMAD.MOV.U32 R26, RZ, RZ, R0 ;  /* 0x000000ffff1a7224 */ /* 0x000fe200078e0000 */
[----:B------:R-:W-:Y:S01]  /*2af0*/  DSETP.NEU.AND P2, PT, |R34|, +INF , PT ;  /* 0x7ff000002200742a */ /* 0x000fe20003f4d200 */
[----:B------:R-:W-:-:S07]  /*2b00*/  IMAD.MOV.U32 R27, RZ, RZ, 0x0 ;  /* 0x00000000ff1b7424 */ /* 0x000fce00078e00ff */
[----:B------:R-:W-:Y:S02]  /*2b10*/  FSEL R34, R34, R30, !P2 ;  /* 0x0000001e22227208 */ /* 0x000fe40005000000 */
[----:B------:R-:W-:Y:S01]  /*2b20*/  FSEL R35, R35, R31, !P2 ;  /* 0x0000001f23237208 */ /* 0x000fe20005000000 */
[----:B------:R-:W-:Y:S06]  /*2b30*/  RET.REL.NODEC R26 `(_Z19gen_vdw_grid_kernelPdS_S_ddiiS_) ;  /* 0xffffffd41a307950 */ /* 0x000fec0003c3ffff */
.L_x_46:
[----:B------:R-:W-:-:S00]  /*2b40*/  BRA `(.L_x_46) ;  /* 0xfffffffc00fc7947 */ /* 0x000fc0000383ffff */
[----:B------:R-:W-:-:S00]  /*2b50*/  NOP ;  /* 0x0000000000007918 */ /* 0x000fc00000000000 */
        /* <DEDUP_REMOVED lines=10> */
.L_x_144:


//--------------------- .text._Z20gen_elec_grid_kernelPKdS0_ddddiiPd --------------------------
	.section	.text._Z20gen_elec_grid_kernelPKdS0_ddddiiPd,"ax",@progbits
	.align	128
        .global         _Z20gen_elec_grid_kernelPKdS0_ddddiiPd
        .type           _Z20gen_elec_grid_kernelPKdS0_ddddiiPd,@function
        .size           _Z20gen_elec_grid_kernelPKdS0_ddddiiPd,(.L_x_146 - _Z20gen_elec_grid_kernelPKdS0_ddddiiPd)
        .other          _Z20gen_elec_grid_kernelPKdS0_ddddiiPd,@"STO_CUDA_ENTRY STV_DEFAULT"
_Z20gen_elec_grid_kernelPKdS0_ddddiiPd:
.text._Z20gen_elec_grid_kernelPKdS0_ddddiiPd:
        /* <DEDUP_REMOVED lines=13> */
[----:B------:R-:W-:Y:S02]  /*00d0*/  UISETP.GE.U32.AND UP0, UPT, UR4, 0x4, UPT ;  /* 0x000000040400788c */ /* 0x000fe4000bf06070 */
[----:B------:R-:W-:Y:S01]  /*00e0*/  IMAD R4, R0, UR4, RZ ;  /* 0x0000000400047c24 */ /* 0x000fe2000f8e02ff */
[----:B------:R-:W-:Y:S01]  /*00f0*/  CS2R R20, SRZ ;  /* 0x0000000000147805 */ /* 0x000fe2000001ff00 */
[----:B------:R-:W-:Y:S01]  /*0100*/  IMAD.MOV.U32 R5, RZ, RZ, RZ ;  /* 0x000000ffff057224 */ /* 0x000fe200078e00ff */
[----:B------:R-:W-:-:S04]  /*0110*/  ULOP3.LUT UR8, UR4, 0x3, URZ, 0xc0, !UPT ;  /* 0x0000000304087892 */ /* 0x000fc8000f8ec0ff */
[----:B------:R-:W-:Y:S08]  /*0120*/  BRA.U !UP0, `(.L_x_48) ;  /* 0x0000002508047547 */ /* 0x000ff0000b800000 */
[----:B------:R-:W0:Y:S01]  /*0130*/  LDCU.64 UR6, c[0x0][0x388] ;  /* 0x00007100ff0677ac */ /* 0x000e220008000a00 */
[----:B------:R-:W-:Y:S01]  /*0140*/  IMAD.MOV.U32 R6, RZ, RZ, R4 ;  /* 0x000000ffff067224 */ /* 0x000fe200078e0004 */
[----:B------:R-:W-:Y:S01]  /*0150*/  CS2R R20, SRZ ;  /* 0x0000000000147805 */ /* 0x000fe2000001ff00 */
[----:B------:R-:W-:Y:S01]  /*0160*/  ULOP3.LUT UR4, UR4, 0x7ffffffc, URZ, 0xc0, !UPT ;  /* 0x7ffffffc04047892 */ /* 0x000fe2000f8ec0ff */
[----:B------:R-:W1:Y:S05]  /*0170*/  LDCU UR9, c[0x0][0x39c] ;  /* 0x00007380ff0977ac */ /* 0x000e6a0008000800 */
[----:B------:R-:W-:Y:S01]  /*0180*/  IMAD.U32 R5, RZ, RZ, UR4 ;  /* 0x00000004ff057e24 */ /* 0x000fe2000f8e00ff */
[----:B------:R-:W2:Y:S01]  /*0190*/  LDCU.128 UR12, c[0x0][0x3a0] ;  /* 0x00007400ff0c77ac */ /* 0x000ea20008000c00 */
[----:B0-----:R-:W-:-:S04]  /*01a0*/  UIADD3 UR5, UP0, UPT, UR6, 0x10, URZ ;  /* 0x0000001006057890 */ /* 0x001fc8000ff1e0ff */
[----:B------:R-:W-:Y:S02]  /*01b0*/  UIADD3.X UR6, UPT, UPT, URZ, UR7, URZ, UP0, !UPT ;  /* 0x00000007ff067290 */ /* 0x000fe400087fe4ff */
[----:B------:R-:W-:Y:S01]  /*01c0*/  MOV R16, UR5 ;  /* 0x0000000500107c02 */ /* 0x000fe20008000f00 */
[----:B------:R-:W-:-:S03]  /*01d0*/  UIADD3 UR7, UPT, UPT, -UR4, URZ, URZ ;  /* 0x000000ff04077290 */ /* 0x000fc6000fffe1ff */
[----:B-12---:R-:W-:-:S09]  /*01e0*/  IMAD.U32 R17, RZ, RZ, UR6 ;  /* 0x00000006ff117e24 */ /* 0x006fd2000f8e00ff */
.L_x_91:
[----:B------:R-:W2:Y:S01]  /*01f0*/  LDG.E.64 R36, desc[UR10][R16.64+-0x10] ;  /* 0xfffff00a10247981 */ /* 0x000ea2000c1e1b00 */
[----:B------:R-:W0:Y:S01]  /*0200*/  LDC.64 R14, c[0x0][0x380] ;  /* 0x0000e000ff0e7b82 */ /* 0x000e220000000a00 */
[----:B------:R-:W1:Y:S07]  /*0210*/  MUFU.RCP64H R9, UR9 ;  /* 0x0000000900097d08 */ /* 0x000e6e0008001800 */
[----:B------:R-:W1:Y:S01]  /*0220*/  LDC.64 R2, c[0x0][0x398] ;  /* 0x0000e600ff027b82 */ /* 0x000e620000000a00 */
[----:B------:R-:W-:-:S07]  /*0230*/  IMAD.MOV.U32 R8, RZ, RZ, 0x1 ;  /* 0x00000001ff087424 */ /* 0x000fce00078e00ff */
[----:B------:R-:W2:Y:S01]  /*0240*/  LDC.64 R22, c[0x0][0x390] ;  /* 0x0000e400ff167b82 */ /* 0x000ea20000000a00 */
[----:B0-----:R-:W-:-:S05]  /*0250*/  IMAD.WIDE R14, R6, 0x8, R14 ;  /* 0x00000008060e7825 */ /* 0x001fca00078e020e */
[----:B------:R0:W5:Y:S01]  /*0260*/  LDG.E.64 R18, desc[UR10][R14.64] ;  /* 0x0000000a0e127981 */ /* 0x000162000c1e1b00 */
[----:B------:R-:W-:Y:S01]  /*0270*/  UIADD3 UR7, UPT, UPT, UR7, 0x4, URZ ;  /* 0x0000000407077890 */ /* 0x000fe2000fffe0ff */
[----:B-1----:R-:W-:-:S03]  /*0280*/  DFMA R10, R8, -R2, 1 ;  /* 0x3ff00000080a742b */ /* 0x002fc60000000802 */
[----:B------:R-:W-:-:S05]  /*0290*/  UISETP.NE.AND UP0, UPT, UR7, URZ, UPT ;  /* 0x000000ff0700728c */ /* 0x000fca000bf05270 */
[----:B------:R-:W-:-:S08]  /*02a0*/  DFMA R10, R10, R10, R10 ;  /* 0x0000000a0a0a722b */ /* 0x000fd0000000000a */
[----:B------:R-:W-:-:S08]  /*02b0*/  DFMA R10, R8, R10, R8 ;  /* 0x0000000a080a722b */ /* 0x000fd00000000008 */
[----:B------:R-:W-:-:S08]  /*02c0*/  DFMA R12, R10, -R2, 1 ;  /* 0x3ff000000a0c742b */ /* 0x000fd00000000802 */
[----:B------:R-:W-:Y:S02]  /*02d0*/  DFMA R12, R10, R12, R10 ;  /* 0x0000000c0a0c722b */ /* 0x000fe4000000000a */
[----:B--2---:R-:W-:-:S08]  /*02e0*/  DMUL R8, R36, R22 ;  /* 0x0000001624087228 */ /* 0x004fd00000000000 */
[----:B------:R-:W-:Y:S02]  /*02f0*/  DMUL R22, R8, R12 ;  /* 0x0000000c08167228 */ /* 0x000fe40000000000 */
[----:B------:R-:W-:-:S06]  /*0300*/  FSETP.GEU.AND P1, PT, |R9|, 6.5827683646048100446e-37, PT ;  /* 0x036000000900780b */ /* 0x000fcc0003f2e200 */
[----:B------:R-:W-:-:S08]  /*0310*/  DFMA R2, R22, -R2, R8 ;  /* 0x800000021602722b */ /* 0x000fd00000000008 */
[----:B------:R-:W-:-:S10]  /*0320*/  DFMA R22, R12, R2, R22 ;  /* 0x000000020c16722b */ /* 0x000fd40000000016 */
[----:B------:R-:W-:-:S05]  /*0330*/  FFMA R2, RZ, UR9, R23 ;  /* 0x00000009ff027c23 */ /* 0x000fca0008000017 */
[----:B------:R-:W-:-:S13]  /*0340*/  FSETP.GT.AND P0, PT, |R2|, 1.469367938527859385e-39, PT ;  /* 0x001000000200780b */ /* 0x000fda0003f04200 */
[----:B0-----:R-:W-:Y:S05]  /*0350*/  @P0 BRA P1, `(.L_x_49) ;  /* 0x00000000001c0947 */ /* 0x001fea0000800000 */
[----:B------:R-:W0:Y:S01]  /*0360*/  LDCU.64 UR4, c[0x0][0x398] ;  /* 0x00007300ff0477ac */ /* 0x000e220008000a00 */
[----:B------:R-:W-:Y:S01]  /*0370*/  MOV R10, 0x3b0 ;  /* 0x000003b0000a7802 */ /* 0x000fe20000000f00 */
[----:B0-----:R-:W-:Y:S01]  /*0380*/  IMAD.U32 R12, RZ, RZ, UR4 ;  /* 0x00000004ff0c7e24 */ /* 0x001fe2000f8e00ff */
[----:B------:R-:W-:-:S07]  /*0390*/  MOV R13, UR5 ;  /* 0x00000005000d7c02 */ /* 0x000fce0008000f00 */
[----:B-----5:R-:W-:Y:S05]  /*03a0*/  CALL.REL.NOINC `($__internal_2_$__cuda_sm20_div_rn_f64_full) ;  /* 0x0000003c00487944 */ /* 0x020fea0003c00000 */
[----:B------:R-:W-:Y:S02]  /*03b0*/  IMAD.MOV.U32 R22, RZ, RZ, R8 ;  /* 0x000000ffff167224 */ /* 0x000fe400078e0008 */
[----:B------:R-:W-:-:S07]  /*03c0*/  IMAD.MOV.U32 R23, RZ, RZ, R7 ;  /* 0x000000ffff177224 */ /* 0x000fce00078e0007 */
.L_x_49:
[----:B------:R-:W0:Y:S01]  /*03d0*/  LDC.64 R2, c[0x0][0x3a0] ;  /* 0x0000e800ff027b82 */ /* 0x000e220000000a00 */
[----:B------:R-:W-:Y:S01]  /*03e0*/  DSETP.GT.AND P4, PT, R36, RZ, PT ;  /* 0x000000ff2400722a */ /* 0x000fe20003f84000 */
[----:B------:R-:W-:Y:S01]  /*03f0*/  IMAD.MOV.U32 R8, RZ, RZ, 0x1 ;  /* 0x00000001ff087424 */ /* 0x000fe200078e00ff */
[----:B------:R-:W-:Y:S01]  /*0400*/  FSETP.GEU.AND P1, PT, |R23|, 6.5827683646048100446e-37, PT ;  /* 0x036000001700780b */ /* 0x000fe20003f2e200 */
[----:B------:R-:W-:Y:S11]  /*0410*/  BSSY.RECONVERGENT B1, `(.L_x_50) ;  /* 0x0000016000017945 */ /* 0x000ff60003800200 */
[----:B0-----:R-:W0:Y:S08]  /*0420*/  @!P4 LDC R3, c[0x0][0x3ac] ;  /* 0x0000eb00ff03cb82 */ /* 0x001e300000000800 */
[----:B------:R-:W1:Y:S01]  /*0430*/  @!P4 LDC R2, c[0x0][0x3a8] ;  /* 0x0000ea00ff02cb82 */ /* 0x000e620000000800 */
[----:B0-----:R-:W1:Y:S02]  /*0440*/  MUFU.RCP64H R9, R3 ;  /* 0x0000000300097308 */ /* 0x001e640000001800 */
[----:B-1----:R-:W-:-:S08]  /*0450*/  DFMA R10, -R2, R8, 1 ;  /* 0x3ff00000020a742b */ /* 0x002fd00000000108 */
        /* <DEDUP_REMOVED lines=10> */
[----:B------:R-:W-:Y:S01]  /*0500*/  MOV R8, R22 ;  /* 0x0000001600087202 */ /* 0x000fe20000000f00 */
[----:B------:R-:W-:Y:S01]  /*0510*/  IMAD.MOV.U32 R9, RZ, RZ, R23 ;  /* 0x000000ffff097224 */ /* 0x000fe200078e0017 */
[----:B------:R-:W-:Y:S01]  /*0520*/  MOV R10, 0x560 ;  /* 0x00000560000a7802 */ /* 0x000fe20000000f00 */
[----:B------:R-:W-:Y:S02]  /*0530*/  IMAD.MOV.U32 R12, RZ, RZ, R2 ;  /* 0x000000ffff0c7224 */ /* 0x000fe400078e0002 */
[----:B------:R-:W-:-:S07]  /*0540*/  IMAD.MOV.U32 R13, RZ, RZ, R3 ;  /* 0x000000ffff0d7224 */ /* 0x000fce00078e0003 */
[----:B-----5:R-:W-:Y:S05]  /*0550*/  CALL.REL.NOINC `($__internal_2_$__cuda_sm20_div_rn_f64_full) ;  /* 0x0000003800dc7944 */ /* 0x020fea0003c00000 */
[----:B------:R-:W-:-:S07]  /*0560*/  MOV R9, R7 ;  /* 0x0000000700097202 */ /* 0x000fce0000000f00 */
.L_x_51:
[----:B------:R-:W-:Y:S05]  /*0570*/  BSYNC.RECONVERGENT B1 ;  /* 0x0000000000017941 */ /* 0x000fea0003800200 */
.L_x_50:
[----:B------:R-:W-:Y:S01]  /*0580*/  DADD R12, |R8|, |R8| ;  /* 0x00000000080c7229 */ /* 0x000fe20000000608 */
        /* <DEDUP_REMOVED lines=12> */
[----:B------:R-:W-:Y:S01]  /*0650*/  IADD3 R25, PT, PT, R27, -0x100000, RZ ;  /* 0xfff000001b197810 */ /* 0x000fe20007ffe0ff */
[----:B------:R-:W-:-:S05]  /*0660*/  IMAD.MOV.U32 R24, RZ, RZ, R26 ;  /* 0x000000ffff187224 */ /* 0x000fca00078e001a */
[----:B------:R-:W-:-:S08]  /*0670*/  DFMA R10, R28, -R28, R12 ;  /* 0x8000001c1c0a722b */ /* 0x000fd0000000000c */
[----:B------:R-:W-:Y:S01]  /*0680*/  DFMA R36, R10, R24, R28 ;  /* 0x000000180a24722b */ /* 0x000fe2000000001c */
[----:B------:R-:W-:Y:S10]  /*0690*/  @!P0 BRA `(.L_x_53) ;  /* 0x0000000000248947 */ /* 0x000ff40003800000 */
[----:B------:R-:W-:Y:S02]  /*06a0*/  IMAD.MOV.U32 R24, RZ, RZ, R12 ;  /* 0x000000ffff187224 */ /* 0x000fe400078e000c */
[----:B------:R-:W-:Y:S01]  /*06b0*/  IMAD.MOV.U32 R12, RZ, RZ, R10 ;  /* 0x000000ffff0c7224 */ /* 0x000fe200078e000a */
[----:B------:R-:W-:Y:S01]  /*06c0*/  MOV R10, R28 ;  /* 0x0000001c000a7202 */ /* 0x000fe20000000f00 */
[----:B------:R-:W-:Y:S01]  /*06d0*/  IMAD.MOV.U32 R9, RZ, RZ, R29 ;  /* 0x000000ffff097224 */ /* 0x000fe200078e001d */
[----:B------:R-:W-:Y:S01]  /*06e0*/  MOV R28, 0x710 ;  /* 0x00000710001c7802 */ /* 0x000fe20000000f00 */
[----:B------:R-:W-:-:S07]  /*06f0*/  IMAD.MOV.U32 R7, RZ, RZ, R25 ;  /* 0x000000ffff077224 */ /* 0x000fce00078e0019 */
[----:B-----5:R-:W-:Y:S05]  /*0700*/  CALL.REL.NOINC `($__internal_3_$__cuda_sm20_dsqrt_rn_f64_mediumpath_v1) ;  /* 0x0000004000047944 */ /* 0x020fea0003c00000 */
[----:B------:R-:W-:Y:S01]  /*0710*/  IMAD.MOV.U32 R36, RZ, RZ, R8 ;  /* 0x000000ffff247224 */ /* 0x000fe200078e0008 */
[----:B------:R-:W-:-:S07]  /*0720*/  MOV R37, R7 ;  /* 0x0000000700257202 */ /* 0x000fce0000000f00 */
.L_x_53:
[----:B------:R-:W-:Y:S05]  /*0730*/  BSYNC.RECONVERGENT B0 ;  /* 0x0000000000007941 */ /* 0x000fea0003800200 */
.L_x_52:
[----:B------:R-:W-:Y:S01]  /*0740*/  DADD R12, R36, R36 ;  /* 0x00000000240c7229 */ /* 0x000fe20000000024 */
[----:B------:R-:W-:Y:S01]  /*0750*/  IMAD.MOV.U32 R8, RZ, RZ, 0x1 ;  /* 0x00000001ff087424 */ /* 0x000fe200078e00ff */
[----:B------:R-:W-:Y:S01]  /*0760*/  FSETP.GEU.AND P1, PT, |R3|, 6.5827683646048100446e-37, PT ;  /* 0x036000000300780b */ /* 0x000fe20003f2e200 */
[----:B------:R-:W-:Y:S05]  /*0770*/  BSSY.RECONVERGENT B1, `(.L_x_54) ;  /* 0x0000013000017945 */ /* 0x000fea0003800200 */
[----:B------:R-:W-:-:S06]  /*0780*/  DMUL R12, R12, R36 ;  /* 0x000000240c0c7228 */ /* 0x000fcc0000000000 */
[----:B------:R-:W0:Y:S02]  /*0790*/  MUFU.RCP64H R9, R13 ;  /* 0x0000000d00097308 */ /* 0x000e240000001800 */
        /* <DEDUP_REMOVED lines=13> */
[----:B------:R-:W-:-:S07]  /*0870*/  IMAD.MOV.U32 R9, RZ, RZ, R3 ;  /* 0x000000ffff097224 */ /* 0x000fce00078e0003 */
[----:B-----5:R-:W-:Y:S05]  /*0880*/  CALL.REL.NOINC `($__internal_2_$__cuda_sm20_div_rn_f64_full) ;  /* 0x0000003800107944 */ /* 0x020fea0003c00000 */
[----:B------:R-:W-:-:S07]  /*0890*/  MOV R9, R7 ;  /* 0x0000000700097202 */ /* 0x000fce0000000f00 */
.L_x_55:
[----:B------:R-:W-:Y:S05]  /*08a0*/  BSYNC.RECONVERGENT B1 ;  /* 0x0000000000017941 */ /* 0x000fea0003800200 */
.L_x_54:
[----:B-----5:R-:W-:Y:S01]  /*08b0*/  DSETP.GT.AND P0, PT, R18, R36, PT ;  /* 0x000000241200722a */ /* 0x020fe20003f04000 */
[----:B------:R-:W-:-:S13]  /*08c0*/  BSSY.RECONVERGENT B1, `(.L_x_56) ;  /* 0x000001e000017945 */ /* 0x000fda0003800200 */
[----:B------:R-:W-:Y:S05]  /*08d0*/  @!P0 BRA `(.L_x_57) ;  /* 0x00000000005c8947 */ /* 0x000fea0003800000 */
[----:B------:R-:W-:Y:S01]  /*08e0*/  DMUL R12, R18, R18 ;  /* 0x00000012120c7228 */ /* 0x000fe20000000000 */
[----:B------:R-:W-:Y:S01]  /*08f0*/  IMAD.MOV.U32 R2, RZ, RZ, 0x1 ;  /* 0x00000001ff027424 */ /* 0x000fe200078e00ff */
[----:B------:R-:W-:Y:S01]  /*0900*/  FSETP.GEU.AND P1, PT, |R23|, 6.5827683646048100446e-37, PT ;  /* 0x036000001700780b */ /* 0x000fe20003f2e200 */
[----:B------:R-:W-:Y:S03]  /*0910*/  BSSY.RECONVERGENT B2, `(.L_x_58) ;  /* 0x0000012000027945 */ /* 0x000fe60003800200 */
        /* <DEDUP_REMOVED lines=15> */
[----:B------:R-:W-:Y:S05]  /*0a10*/  CALL.REL.NOINC `($__internal_2_$__cuda_sm20_div_rn_f64_full) ;  /* 0x0000003400ac7944 */ /* 0x000fea0003c00000 */
[----:B------:R-:W-:-:S07]  /*0a20*/  MOV R9, R7 ;  /* 0x0000000700097202 */ /* 0x000fce0000000f00 */
.L_x_59:
[----:B------:R-:W-:Y:S05]  /*0a30*/  BSYNC.RECONVERGENT B2 ;  /* 0x0000000000027941 */ /* 0x000fea0003800200 */
.L_x_58:
[----:B------:R-:W-:Y:S05]  /*0a40*/  BRA `(.L_x_60) ;  /* 0x0000000000147947 */ /* 0x000fea0003800000 */
.L_x_57:
[----:B------:R-:W-:-:S08]  /*0a50*/  DMUL R8, R18, |R8| ;  /* 0x4000000812087228 */ /* 0x000fd00000000000 */
[CC--:B------:R-:W-:Y:S02]  /*0a60*/  DFMA R2, -R18.reuse, R8.reuse, UR12 ;  /* 0x0000000c12027e2b */ /* 0x0c0fe40008000108 */
[----:B------:R-:W-:-:S10]  /*0a70*/  DFMA R8, R18, R8, UR14 ;  /* 0x0000000e12087e2b */ /* 0x000fd40008000008 */
[----:B------:R-:W-:Y:S02]  /*0a80*/  FSEL R8, R2, R8, P4 ;  /* 0x0000000802087208 */ /* 0x000fe40002000000 */
[----:B------:R-:W-:-:S07]  /*0a90*/  FSEL R9, R3, R9, P4 ;  /* 0x0000000903097208 */ /* 0x000fce0002000000 */
.L_x_60:
[----:B------:R-:W-:Y:S05]  /*0aa0*/  BSYNC.RECONVERGENT B1 ;  /* 0x0000000000017941 */ /* 0x000fea0003800200 */
.L_x_56:
[----:B------:R-:W2:Y:S01]  /*0ab0*/  LDG.E.64 R36, desc[UR10][R16.64+-0x8] ;  /* 0xfffff80a10247981 */ /* 0x000ea2000c1e1b00 */
[----:B------:R-:W0:Y:S03]  /*0ac0*/  LDC.64 R10, c[0x0][0x398] ;  /* 0x0000e600ff0a7b82 */ /* 0x000e260000000a00 */
[----:B------:R1:W5:Y:S01]  /*0ad0*/  LDG.E.64 R18, desc[UR10][R14.64+0x8] ;  /* 0x0000080a0e127981 */ /* 0x000362000c1e1b00 */
[----:B------:R-:W0:Y:S01]  /*0ae0*/  MUFU.RCP64H R13, UR9 ;  /* 0x00000009000d7d08 */ /* 0x000e220008001800 */
[----:B------:R-:W-:Y:S01]  /*0af0*/  IMAD.MOV.U32 R12, RZ, RZ, 0x1 ;  /* 0x00000001ff0c7424 */ /* 0x000fe200078e00ff */
[----:B------:R-:W-:Y:S02]  /*0b00*/  DADD R20, R8, R20 ;  /* 0x0000000008147229 */ /* 0x000fe40000000014 */
[----:B------:R-:W2:Y:S03]  /*0b10*/  LDC.64 R2, c[0x0][0x390] ;  /* 0x0000e400ff027b82 */ /* 0x000ea60000000a00 */
[----:B0-----:R-:W-:-:S08]  /*0b20*/  DFMA R22, R12, -R10, 1 ;  /* 0x3ff000000c16742b */ /* 0x001fd0000000080a */
        /* <DEDUP_REMOVED lines=11> */
[----:B-1----:R-:W-:Y:S05]  /*0be0*/  @P0 BRA P1, `(.L_x_61) ;  /* 0x0000000000240947 */ /* 0x002fea0000800000 */
[----:B------:R-:W0:Y:S01]  /*0bf0*/  LDCU.64 UR4, c[0x0][0x398] ;  /* 0x00007300ff0477ac */ /* 0x000e220008000a00 */
[----:B------:R-:W-:Y:S01]  /*0c00*/  IMAD.MOV.U32 R8, RZ, RZ, R2 ;  /* 0x000000ffff087224 */ /* 0x000fe200078e0002 */
[----:B------:R-:W-:Y:S01]  /*0c10*/  MOV R10, 0xc60 ;  /* 0x00000c60000a7802 */ /* 0x000fe20000000f00 */
[----:B------:R-:W-:Y:S01]  /*0c20*/  IMAD.MOV.U32 R9, RZ, RZ, R3 ;  /* 0x000000ffff097224 */ /* 0x000fe200078e0003 */
[----:B0-----:R-:W-:Y:S01]  /*0c30*/  MOV R12, UR4 ;  /* 0x00000004000c7c02 */ /* 0x001fe20008000f00 */
[----:B------:R-:W-:-:S07]  /*0c40*/  IMAD.U32 R13, RZ, RZ, UR5 ;  /* 0x00000005ff0d7e24 */ /* 0x000fce000f8e00ff */
[----:B-----5:R-:W-:Y:S05]  /*0c50*/  CALL.REL.NOINC `($__internal_2_$__cuda_sm20_div_rn_f64_full) ;  /* 0x00000034001c7944 */ /* 0x020fea0003c00000 */
[----:B------:R-:W-:Y:S02]  /*0c60*/  IMAD.MOV.U32 R22, RZ, RZ, R8 ;  /* 0x000000ffff167224 */ /* 0x000fe400078e0008 */
[----:B------:R-:W-:-:S07]  /*0c70*/  IMAD.MOV.U32 R23, RZ, RZ, R7 ;  /* 0x000000ffff177224 */ /* 0x000fce00078e0007 */
.L_x_61:
[----:B------:R-:W0:Y:S01]  /*0c80*/  LDC.64 R2, c[0x0][0x3a0] ;  /* 0x0000e800ff027b82 */ /* 0x000e220000000a00 */
[----:B------:R-:W-:Y:S01]  /*0c90*/  DSETP.GT.AND P4, PT, R36, RZ, PT ;  /* 0x000000ff2400722a */ /* 0x000fe20003f84000 */
[----:B------:R-:W-:Y:S01]  /*0ca0*/  MOV R8, 0x1 ;  /* 0x0000000100087802 */ /* 0x000fe20000000f00 */
[----:B------:R-:W-:Y:S01]  /*0cb0*/  BSSY.RECONVERGENT B1, `(.L_x_62) ;  /* 0x0000017000017945 */ /* 0x000fe20003800200 */
[----:B------:R-:W-:-:S11]  /*0cc0*/  FSETP.GEU.AND P1, PT, |R23|, 6.5827683646048100446e-37, PT ;  /* 0x036000001700780b */ /* 0x000fd60003f2e200 */
        /* <DEDUP_REMOVED lines=15> */
[----:B------:R-:W-:Y:S01]  /*0dc0*/  MOV R13, R3 ;  /* 0x00000003000d7202 */ /* 0x000fe20000000f00 */
[----:B------:R-:W-:Y:S01]  /*0dd0*/  IMAD.MOV.U32 R9, RZ, RZ, R23 ;  /* 0x000000ffff097224 */ /* 0x000fe200078e0017 */
[----:B------:R-:W-:Y:S01]  /*0de0*/  MOV R10, 0xe10 ;  /* 0x00000e10000a7802 */ /* 0x000fe20000000f00 */
[----:B------:R-:W-:-:S07]  /*0df0*/  IMAD.MOV.U32 R12, RZ, RZ, R2 ;  /* 0x000000ffff0c7224 */ /* 0x000fce00078e0002 */
[----:B-----5:R-:W-:Y:S05]  /*0e00*/  CALL.REL.NOINC `($__internal_2_$__cuda_sm20_div_rn_f64_full) ;  /* 0x0000003000b07944 */ /* 0x020fea0003c00000 */
[----:B------:R-:W-:-:S07]  /*0e10*/  IMAD.MOV.U32 R9, RZ, RZ, R7 ;  /* 0x000000ffff097224 */ /* 0x000fce00078e0007 */
.L_x_63:
[----:B------:R-:W-:Y:S05]  /*0e20*/  BSYNC.RECONVERGENT B1 ;  /* 0x0000000000017941 */ /* 0x000fea0003800200 */
.L_x_62:
[----:B------:R-:W-:Y:S01]  /*0e30*/  DADD R12, |R8|, |R8| ;  /* 0x00000000080c7229 */ /* 0x000fe20000000608 */
[----:B------:R-:W-:Y:S01]  /*0e40*/  IMAD.MOV.U32 R24, RZ, RZ, 0x0 ;  /* 0x00000000ff187424 */ /* 0x000fe200078e00ff */
[----:B------:R-:W-:Y:S01]  /*0e50*/  MOV R25, 0x3fd80000 ;  /* 0x3fd8000000197802 */ /* 0x000fe20000000f00 */
[----:B------:R-:W-:Y:S03]  /*0e60*/  BSSY.RECONVERGENT B0, `(.L_x_64) ;  /* 0x0000018000007945 */ /* 0x000fe60003800200 */
        /* <DEDUP_REMOVED lines=15> */
[----:B------:R-:W-:Y:S01]  /*0f60*/  MOV R12, R10 ;  /* 0x0000000a000c7202 */ /* 0x000fe20000000f00 */
[----:B------:R-:W-:Y:S01]  /*0f70*/  IMAD.MOV.U32 R10, RZ, RZ, R28 ;  /* 0x000000ffff0a7224 */ /* 0x000fe200078e001c */
[----:B------:R-:W-:Y:S01]  /*0f80*/  MOV R28, 0xfc0 ;  /* 0x00000fc0001c7802 */ /* 0x000fe20000000f00 */
[----:B------:R-:W-:Y:S02]  /*0f90*/  IMAD.MOV.U32 R9, RZ, RZ, R29 ;  /* 0x000000ffff097224 */ /* 0x000fe400078e001d */
[----:B------:R-:W-:-:S07]  /*0fa0*/  IMAD.MOV.U32 R7, RZ, RZ, R25 ;  /* 0x000000ffff077224 */ /* 0x000fce00078e0019 */
[----:B-----5:R-:W-:Y:S05]  /*0fb0*/  CALL.REL.NOINC `($__internal_3_$__cuda_sm20_dsqrt_rn_f64_mediumpath_v1) ;  /* 0x0000003400d87944 */ /* 0x020fea0003c00000 */
[----:B------:R-:W-:Y:S01]  /*0fc0*/  MOV R36, R8 ;  /* 0x0000000800247202 */ /* 0x000fe20000000f00 */
[----:B------:R-:W-:-:S07]  /*0fd0*/  IMAD.MOV.U32 R37, RZ, RZ, R7 ;  /* 0x000000ffff257224 */ /* 0x000fce00078e0007 */
.L_x_65:
[----:B------:R-:W-:Y:S05]  /*0fe0*/  BSYNC.RECONVERGENT B0 ;  /* 0x0000000000007941 */ /* 0x000fea0003800200 */
.L_x_64:
        /* <DEDUP_REMOVED lines=18> */
[----:B------:R-:W-:Y:S02]  /*1110*/  MOV R9, R3 ;  /* 0x0000000300097202 */ /* 0x000fe40000000f00 */
[----:B------:R-:W-:-:S07]  /*1120*/  MOV R10, 0x1140 ;  /* 0x00001140000a7802 */ /* 0x000fce0000000f00 */
[----:B-----5:R-:W-:Y:S05]  /*1130*/  CALL.REL.NOINC `($__internal_2_$__cuda_sm20_div_rn_f64_full) ;  /* 0x0000002c00e47944 */ /* 0x020fea0003c00000 */
[----:B------:R-:W-:-:S07]  /*1140*/  IMAD.MOV.U32 R9, RZ, RZ, R7 ;  /* 0x000000ffff097224 */ /* 0x000fce00078e0007 */
.L_x_67:
[----:B------:R-:W-:Y:S05]  /*1150*/  BSYNC.RECONVERGENT B1 ;  /* 0x0000000000017941 */ /* 0x000fea0003800200 */
.L_x_66:
[----:B------:R-:W0:Y:S01]  /*1160*/  LDC.64 R2, c[0x0][0x3a0] ;  /* 0x0000e800ff027b82 */ /* 0x000e220000000a00 */
[C---:B-----5:R-:W-:Y:S01]  /*1170*/  DSETP.GT.AND P0, PT, R18.reuse, R36, PT ;  /* 0x000000241200722a */ /* 0x060fe20003f04000 */
[----:B------:R-:W-:Y:S06]  /*1180*/  BSSY.RECONVERGENT B1, `(.L_x_68) ;  /* 0x000001e000017945 */ /* 0x000fec0003800200 */
[----:B------:R-:W1:Y:S07]  /*1190*/  LDC.64 R10, c[0x0][0x3a8] ;  /* 0x0000ea00ff0a7b82 */ /* 0x000e6e0000000a00 */
[----:B------:R-:W-:-:S08]  /*11a0*/  @!P0 DMUL R8, R18, |R8| ;  /* 0x4000000812088228 */ /* 0x000fd00000000000 */
[CC--:B0-----:R-:W-:Y:S02]  /*11b0*/  @!P0 DFMA R2, -R18.reuse, R8.reuse, R2 ;  /* 0x000000081202822b */ /* 0x0c1fe40000000102 */
[----:B-1----:R-:W-:-:S10]  /*11c0*/  @!P0 DFMA R8, R18, R8, R10 ;  /* 0x000000081208822b */ /* 0x002fd4000000000a */
[----:B------:R-:W-:Y:S02]  /*11d0*/  @!P0 FSEL R8, R2, R8, P4 ;  /* 0x0000000802088208 */ /* 0x000fe40002000000 */
[----:B------:R-:W-:Y:S01]  /*11e0*/  @!P0 FSEL R9, R3, R9, P4 ;  /* 0x0000000903098208 */ /* 0x000fe20002000000 */
[----:B------:R-:W-:Y:S06]  /*11f0*/  @!P0 BRA `(.L_x_69) ;  /* 0x0000000000588947 */ /* 0x000fec0003800000 */
        /* <DEDUP_REMOVED lines=19> */
[----:B------:R-:W-:Y:S05]  /*1330*/  CALL.REL.NOINC `($__internal_2_$__cuda_sm20_div_rn_f64_full) ;  /* 0x0000002c00647944 */ /* 0x000fea0003c00000 */
[----:B------:R-:W-:-:S07]  /*1340*/  IMAD.MOV.U32 R9, RZ, RZ, R7 ;  /* 0x000000ffff097224 */ /* 0x000fce00078e0007 */
.L_x_70:
[----:B------:R-:W-:Y:S05]  /*1350*/  BSYNC.RECONVERGENT B2 ;  /* 0x0000000000027941 */ /* 0x000fea0003800200 */
.L_x_69:
[----:B------:R-:W-:Y:S05]  /*1360*/  BSYNC.RECONVERGENT B1 ;  /* 0x0000000000017941 */ /* 0x000fea0003800200 */
.L_x_68:
        /* <DEDUP_REMOVED lines=22> */
[----:B------:R-:W-:Y:S02]  /*14d0*/  MOV R9, R11 ;  /* 0x0000000b00097202 */ /* 0x000fe40000000f00 */
[----:B------:R-:W-:Y:S01]  /*14e0*/  MOV R10, 0x1520 ;  /* 0x00001520000a7802 */ /* 0x000fe20000000f00 */
[----:B0-----:R-:W-:Y:S02]  /*14f0*/  IMAD.U32 R12, RZ, RZ, UR4 ;  /* 0x00000004ff0c7e24 */ /* 0x001fe4000f8e00ff */
[----:B------:R-:W-:-:S07]  /*1500*/  IMAD.U32 R13, RZ, RZ, UR5 ;  /* 0x00000005ff0d7e24 */ /* 0x000fce000f8e00ff */
[----:B-----5:R-:W-:Y:S05]  /*1510*/  CALL.REL.NOINC `($__internal_2_$__cuda_sm20_div_rn_f64_full) ;  /* 0x0000002800ec7944 */ /* 0x020fea0003c00000 */
[----:B------:R-:W-:Y:S01]  /*1520*/  IMAD.MOV.U32 R2, RZ, RZ, R8 ;  /* 0x000000ffff027224 */ /* 0x000fe200078e0008 */
[----:B------:R-:W-:-:S07]  /*1530*/  MOV R3, R7 ;  /* 0x0000000700037202 */ /* 0x000fce0000000f00 */
.L_x_71:
        /* <DEDUP_REMOVED lines=26> */
.L_x_73:
[----:B------:R-:W-:Y:S05]  /*16e0*/  BSYNC.RECONVERGENT B1 ;  /* 0x0000000000017941 */ /* 0x000fea0003800200 */
.L_x_72:
[----:B------:R-:W-:Y:S01]  /*16f0*/  DADD R12, |R8|, |R8| ;  /* 0x00000000080c7229 */ /* 0x000fe20000000608 */
[----:B------:R-:W-:Y:S01]  /*1700*/  MOV R24, 0x0 ;  /* 0x0000000000187802 */ /* 0x000fe20000000f00 */
[----:B------:R-:W-:Y:S01]  /*1710*/  IMAD.MOV.U32 R25, RZ, RZ, 0x3fd80000 ;  /* 0x3fd80000ff197424 */ /* 0x000fe200078e00ff */
        /* <DEDUP_REMOVED lines=15> */
[----:B------:R-:W-:Y:S01]  /*1810*/  MOV R24, R12 ;  /* 0x0000000c00187202 */ /* 0x000fe20000000f00 */
[----:B------:R-:W-:Y:S01]  /*1820*/  IMAD.MOV.U32 R12, RZ, RZ, R10 ;  /* 0x000000ffff0c7224 */ /* 0x000fe200078e000a */
[----:B------:R-:W-:Y:S01]  /*1830*/  MOV R7, R25 ;  /* 0x0000001900077202 */ /* 0x000fe20000000f00 */
[----:B------:R-:W-:Y:S01]  /*1840*/  IMAD.MOV.U32 R10, RZ, RZ, R28 ;  /* 0x000000ffff0a7224 */ /* 0x000fe200078e001c */
[----:B------:R-:W-:Y:S01]  /*1850*/  MOV R28, 0x1880 ;  /* 0x00001880001c7802 */ /* 0x000fe20000000f00 */
[----:B------:R-:W-:-:S07]  /*1860*/  IMAD.MOV.U32 R9, RZ, RZ, R29 ;  /* 0x000000ffff097224 */ /* 0x000fce00078e001d */
[----:B-----5:R-:W-:Y:S05]  /*1870*/  CALL.REL.NOINC `($__internal_3_$__cuda_sm20_dsqrt_rn_f64_mediumpath_v1) ;  /* 0x0000002c00a87944 */ /* 0x020fea0003c00000 */
[----:B------:R-:W-:Y:S02]  /*1880*/  IMAD.MOV.U32 R36, RZ, RZ, R8 ;  /* 0x000000ffff247224 */ /* 0x000fe400078e0008 */
[----:B------:R-:W-:-:S07]  /*1890*/  IMAD.MOV.U32 R37, RZ, RZ, R7 ;  /* 0x000000ffff257224 */ /* 0x000fce00078e0007 */
.L_x_75:
[----:B------:R-:W-:Y:S05]  /*18a0*/  BSYNC.RECONVERGENT B0 ;  /* 0x0000000000007941 */ /* 0x000fea0003800200 */
.L_x_74:
        /* <DEDUP_REMOVED lines=19> */
[----:B------:R-:W-:-:S07]  /*19e0*/  MOV R10, 0x1a00 ;  /* 0x00001a00000a7802 */ /* 0x000fce0000000f00 */
[----:B-----5:R-:W-:Y:S05]  /*19f0*/  CALL.REL.NOINC `($__internal_2_$__cuda_sm20_div_rn_f64_full) ;  /* 0x0000002400b47944 */ /* 0x020fea0003c00000 */
[----:B------:R-:W-:-:S07]  /*1a00*/  IMAD.MOV.U32 R9, RZ, RZ, R7 ;  /* 0x000000ffff097224 */ /* 0x000fce00078e0007 */
.L_x_77:
[----:B------:R-:W-:Y:S05]  /*1a10*/  BSYNC.RECONVERGENT B1 ;  /* 0x0000000000017941 */ /* 0x000fea0003800200 */
.L_x_76:
        /* <DEDUP_REMOVED lines=29> */
[----:B------:R-:W-:Y:S05]  /*1bf0*/  CALL.REL.NOINC `($__internal_2_$__cuda_sm20_div_rn_f64_full) ;  /* 0x0000002400347944 */ /* 0x000fea0003c00000 */
[----:B------:R-:W-:-:S07]  /*1c00*/  IMAD.MOV.U32 R9, RZ, RZ, R7 ;  /* 0x000000ffff097224 */ /* 0x000fce00078e0007 */
.L_x_80:
[----:B------:R-:W-:Y:S05]  /*1c10*/  BSYNC.RECONVERGENT B2 ;  /* 0x0000000000027941 */ /* 0x000fea0003800200 */
.L_x_79:
[----:B------:R-:W-:Y:S05]  /*1c20*/  BSYNC.RECONVERGENT B1 ;  /* 0x0000000000017941 */ /* 0x000fea0003800200 */
.L_x_78:
[----:B------:R-:W2:Y:S01]  /*1c30*/  LDG.E.64 R22, desc[UR10][R16.64+0x8] ;  /* 0x0000080a10167981 */ /* 0x000ea2000c1e1b00 */
[----:B------:R-:W0:Y:S03]  /*1c40*/  LDC.64 R10, c[0x0][0x398] ;  /* 0x0000e600ff0a7b82 */ /* 0x000e260000000a00 */
[----:B------:R-:W5:Y:S01]  /*1c50*/  LDG.E.64 R14, desc[UR10][R14.64+0x18] ;  /* 0x0000180a0e0e7981 */ /* 0x000f62000c1e1b00 */
        /* <DEDUP_REMOVED lines=16> */
[----:B------:R-:W-:Y:S05]  /*1d60*/  @P0 BRA P1, `(.L_x_81) ;  /* 0x0000000000240947 */ /* 0x000fea0000800000 */
[----:B------:R-:W0:Y:S01]  /*1d70*/  LDCU.64 UR4, c[0x0][0x398] ;  /* 0x00007300ff0477ac */ /* 0x000e220008000a00 */
[----:B------:R-:W-:Y:S01]  /*1d80*/  MOV R8, R2 ;  /* 0x0000000200087202 */ /* 0x000fe20000000f00 */
[----:B------:R-:W-:Y:S01]  /*1d90*/  IMAD.MOV.U32 R9, RZ, RZ, R3 ;  /* 0x000000ffff097224 */ /* 0x000fe200078e0003 */
[----:B------:R-:W-:Y:S01]  /*1da0*/  MOV R10, 0x1de0 ;  /* 0x00001de0000a7802 */ /* 0x000fe20000000f00 */
[----:B0-----:R-:W-:Y:S02]  /*1db0*/  IMAD.U32 R12, RZ, RZ, UR4 ;  /* 0x00000004ff0c7e24 */ /* 0x001fe4000f8e00ff */
[----:B------:R-:W-:-:S07]  /*1dc0*/  IMAD.U32 R13, RZ, RZ, UR5 ;  /* 0x00000005ff0d7e24 */ /* 0x000fce000f8e00ff */
[----:B-----5:R-:W-:Y:S05]  /*1dd0*/  CALL.REL.NOINC `($__internal_2_$__cuda_sm20_div_rn_f64_full) ;  /* 0x0000002000bc7944 */ /* 0x020fea0003c00000 */
[----:B------:R-:W-:Y:S01]  /*1de0*/  MOV R18, R8 ;  /* 0x0000000800127202 */ /* 0x000fe20000000f00 */
[----:B------:R-:W-:-:S07]  /*1df0*/  IMAD.MOV.U32 R19, RZ, RZ, R7 ;  /* 0x000000ffff137224 */ /* 0x000fce00078e0007 */
.L_x_81:
        /* <DEDUP_REMOVED lines=26> */
.L_x_83:
[----:B------:R-:W-:Y:S05]  /*1fa0*/  BSYNC.RECONVERGENT B1 ;  /* 0x0000000000017941 */ /* 0x000fea0003800200 */
.L_x_82:
[----:B------:R-:W-:Y:S01]  /*1fb0*/  DADD R12, |R8|, |R8| ;  /* 0x00000000080c7229 */ /* 0x000fe20000000608 */
[----:B------:R-:W-:Y:S01]  /*1fc0*/  IMAD.MOV.U32 R22, RZ, RZ, 0x0 ;  /* 0x00000000ff167424 */ /* 0x000fe200078e00ff */
[----:B------:R-:W-:Y:S01]  /*1fd0*/  BSSY.RECONVERGENT B0, `(.L_x_84) ;  /* 0x0000019000007945 */ /* 0x000fe20003800200 */
[----:B------:R-:W-:-:S03]  /*1fe0*/  IMAD.MOV.U32 R23, RZ, RZ, 0x3fd80000 ;  /* 0x3fd80000ff177424 */ /* 0x000fc600078e00ff */
[----:B------:R-:W0:Y:S04]  /*1ff0*/  MUFU.RSQ64H R9, R13 ;  /* 0x0000000d00097308 */ /* 0x000e280000001c00 */
[----:B------:R-:W-:-:S04]  /*2000*/  IADD3 R8, PT, PT, R13, -0x3500000, RZ ;  /* 0xfcb000000d087810 */ /* 0x000fc80007ffe0ff */
[----:B------:R-:W-:Y:S02]  /*2010*/  ISETP.GE.U32.AND P0, PT, R8, 0x7ca00000, PT ;  /* 0x7ca000000800780c */ /* 0x000fe40003f06070 */
[----:B0-----:R-:W-:-:S08]  /*2020*/  DMUL R10, R8, R8 ;  /* 0x00000008080a7228 */ /* 0x001fd00000000000 */
[----:B------:R-:W-:-:S08]  /*2030*/  DFMA R10, R12, -R10, 1 ;  /* 0x3ff000000c0a742b */ /* 0x000fd0000000080a */
[----:B------:R-:W-:Y:S02]  /*2040*/  DFMA R22, R10, R22, 0.5 ;  /* 0x3fe000000a16742b */ /* 0x000fe40000000016 */
[----:B------:R-:W-:-:S08]  /*2050*/  DMUL R10, R8, R10 ;  /* 0x0000000a080a7228 */ /* 0x000fd00000000000 */
[----:B------:R-:W-:-:S08]  /*2060*/  DFMA R26, R22, R10, R8 ;  /* 0x0000000a161a722b */ /* 0x000fd00000000008 */
[----:B------:R-:W-:Y:S02]  /*2070*/  DMUL R28, R12, R26 ;  /* 0x0000001a0c1c7228 */ /* 0x000fe40000000000 */
[----:B------:R-:W-:Y:S01]  /*2080*/  VIADD R25, R27, 0xfff00000 ;  /* 0xfff000001b197836 */ /* 0x000fe20000000000 */
[----:B------:R-:W-:-:S05]  /*2090*/  MOV R24, R26 ;  /* 0x0000001a00187202 */ /* 0x000fca0000000f00 */
[----:B------:R-:W-:-:S08]  /*20a0*/  DFMA R10, R28, -R28, R12 ;  /* 0x8000001c1c0a722b */ /* 0x000fd0000000000c */
[----:B------:R-:W-:Y:S01]  /*20b0*/  DFMA R22, R10, R24, R28 ;  /* 0x000000180a16722b */ /* 0x000fe2000000001c */
[----:B------:R-:W-:Y:S10]  /*20c0*/  @!P0 BRA `(.L_x_85) ;  /* 0x0000000000248947 */ /* 0x000ff40003800000 */
[----:B------:R-:W-:Y:S01]  /*20d0*/  IMAD.MOV.U32 R24, RZ, RZ, R12 ;  /* 0x000000ffff187224 */ /* 0x000fe200078e000c */
[----:B------:R-:W-:Y:S01]  /*20e0*/  MOV R9, R29 ;  /* 0x0000001d00097202 */ /* 0x000fe20000000f00 */
[----:B------:R-:W-:Y:S02]  /*20f0*/  IMAD.MOV.U32 R12, RZ, RZ, R10 ;  /* 0x000000ffff0c7224 */ /* 0x000fe400078e000a */
[----:B------:R-:W-:Y:S01]  /*2100*/  IMAD.MOV.U32 R10, RZ, RZ, R28 ;  /* 0x000000ffff0a7224 */ /* 0x000fe200078e001c */
[----:B------:R-:W-:Y:S01]  /*2110*/  MOV R28, 0x2140 ;  /* 0x00002140001c7802 */ /* 0x000fe20000000f00 */
[----:B------:R-:W-:-:S07]  /*2120*/  IMAD.MOV.U32 R7, RZ, RZ, R25 ;  /* 0x000000ffff077224 */ /* 0x000fce00078e0019 */
[----:B-----5:R-:W-:Y:S05]  /*2130*/  CALL.REL.NOINC `($__internal_3_$__cuda_sm20_dsqrt_rn_f64_mediumpath_v1) ;  /* 0x0000002400787944 */ /* 0x020fea0003c00000 */
[----:B------:R-:W-:Y:S02]  /*2140*/  IMAD.MOV.U32 R22, RZ, RZ, R8 ;  /* 0x000000ffff167224 */ /* 0x000fe400078e0008 */
[----:B------:R-:W-:-:S07]  /*2150*/  IMAD.MOV.U32 R23, RZ, RZ, R7 ;  /* 0x000000ffff177224 */ /* 0x000fce00078e0007 */
.L_x_85:
[----:B------:R-:W-:Y:S05]  /*2160*/  BSYNC.RECONVERGENT B0 ;  /* 0x0000000000007941 */ /* 0x000fea0003800200 */
.L_x_84:
[----:B------:R-:W-:Y:S01]  /*2170*/  DADD R12, R22, R22 ;  /* 0x00000000160c7229 */ /* 0x000fe20000000016 */
[----:B------:R-:W-:Y:S01]  /*2180*/  MOV R8, 0x1 ;  /* 0x0000000100087802 */ /* 0x000fe20000000f00 */
[----:B------:R-:W-:Y:S01]  /*2190*/  BSSY.RECONVERGENT B1, `(.L_x_86) ;  /* 0x0000014000017945 */ /* 0x000fe20003800200 */
[----:B------:R-:W-:-:S05]  /*21a0*/  FSETP.GEU.AND P1, PT, |R3|, 6.5827683646048100446e-37, PT ;  /* 0x036000000300780b */ /* 0x000fca0003f2e200 */
        /* <DEDUP_REMOVED lines=17> */
[----:B------:R-:W-:-:S07]  /*22c0*/  IMAD.MOV.U32 R9, RZ, RZ, R7 ;  /* 0x000000ffff097224 */ /* 0x000fce00078e0007 */
.L_x_87:
[----:B------:R-:W-:Y:S05]  /*22d0*/  BSYNC.RECONVERGENT B1 ;  /* 0x0000000000017941 */ /* 0x000fea0003800200 */
.L_x_86:
        /* <DEDUP_REMOVED lines=11> */
[----:B------:R-:W-:Y:S01]  /*2390*/  MOV R2, 0x1 ;  /* 0x0000000100027802 */ /* 0x000fe20000000f00 */
[----:B------:R-:W-:Y:S01]  /*23a0*/  BSSY.RECONVERGENT B2, `(.L_x_89) ;  /* 0x0000013000027945 */ /* 0x000fe20003800200 */
[----:B------:R-:W-:-:S03]  /*23b0*/  FSETP.GEU.AND P1, PT, |R19|, 6.5827683646048100446e-37, PT ;  /* 0x036000001300780b */ /* 0x000fc60003f2e200 */
        /* <DEDUP_REMOVED lines=16> */
[----:B------:R-:W-:-:S07]  /*24c0*/  IMAD.MOV.U32 R9, RZ, RZ, R7 ;  /* 0x000000ffff097224 */ /* 0x000fce00078e0007 */
.L_x_90:
[----:B------:R-:W-:Y:S05]  /*24d0*/  BSYNC.RECONVERGENT B2 ;  /* 0x0000000000027941 */ /* 0x000fea0003800200 */
.L_x_89:
[----:B------:R-:W-:Y:S05]  /*24e0*/  BSYNC.RECONVERGENT B1 ;  /* 0x0000000000017941 */ /* 0x000fea0003800200 */
.L_x_88:
[----:B------:R-:W-:Y:S01]  /*24f0*/  IADD3 R16, P0, PT, R16, 0x20, RZ ;  /* 0x0000002010107810 */ /* 0x000fe20007f1e0ff */
[----:B------:R-:W-:Y:S01]  /*2500*/  DADD R20, R20, R8 ;  /* 0x0000000014147229 */ /* 0x000fe20000000008 */
[----:B------:R-:W-:-:S03]  /*2510*/  IADD3 R6, PT, PT, R6, 0x4, RZ ;  /* 0x0000000406067810 */ /* 0x000fc60007ffe0ff */
[----:B------:R-:W-:Y:S01]  /*2520*/  IMAD.X R17, RZ, RZ, R17, P0 ;  /* 0x000000ffff117224 */ /* 0x000fe200000e0611 */
[----:B------:R-:W-:Y:S07]  /*2530*/  BRA.U UP0, `(.L_x_91) ;  /* 0xffffffdd002c7547 */ /* 0x000fee000b83ffff */
.L_x_48:
[----:B------:R-:W-:-:S09]  /*2540*/  UISETP.NE.AND UP0, UPT, UR8, URZ, UPT ;  /* 0x000000ff0800728c */ /* 0x000fd2000bf05270 */
[----:B------:R-:W-:Y:S05]  /*2550*/  BRA.U !UP0, `(.L_x_47) ;  /* 0x0000001908cc7547 */ /* 0x000fea000b800000 */
[----:B------:R-:W-:-:S09]  /*2560*/  UISETP.NE.AND UP0, UPT, UR8, 0x1, UPT ;  /* 0x000000010800788c */ /* 0x000fd2000bf05270 */
[----:B------:R-:W-:Y:S05]  /*2570*/  BRA.U !UP0, `(.L_x_92) ;  /* 0x0000001108747547 */ /* 0x000fea000b800000 */
[----:B------:R-:W0:Y:S08]  /*2580*/  LDC.64 R14, c[0x0][0x388] ;  /* 0x0000e200ff0e7b82 */ /* 0x000e300000000a00 */
[----:B------:R-:W1:Y:S01]  /*2590*/  LDC.64 R18, c[0x0][0x380] ;  /* 0x0000e000ff127b82 */ /* 0x000e620000000a00 */
[----:B------:R-:W-:Y:S01]  /*25a0*/  IMAD.IADD R3, R4, 0x1, R5 ;  /* 0x0000000104037824 */ /* 0x000fe200078e0205 */
[----:B------:R-:W2:Y:S06]  /*25b0*/  LDCU UR4, c[0x0][0x39c] ;  /* 0x00007380ff0477ac */ /* 0x000eac0008000800 */
[----:B------:R-:W3:Y:S01]  /*25c0*/  LDC.64 R6, c[0x0][0x398] ;  /* 0x0000e600ff067b82 */ /* 0x000ee20000000a00 */
[----:B0-----:R-:W-:-:S07]  /*25d0*/  IMAD.WIDE.U32 R14, R5, 0x8, R14 ;  /* 0x00000008050e7825 */ /* 0x001fce00078e000e */
[----:B------:R-:W0:Y:S01]  /*25e0*/  LDC.64 R8, c[0x0][0x390] ;  /* 0x0000e400ff087b82 */ /* 0x000e220000000a00 */
[----:B------:R-:W0:Y:S01]  /*25f0*/  LDG.E.64 R36, desc[UR10][R14.64] ;  /* 0x0000000a0e247981 */ /* 0x000e22000c1e1b00 */
[----:B-1----:R-:W-:-:S05]  /*2600*/  IMAD.WIDE R18, R3, 0x8, R18 ;  /* 0x0000000803127825 */ /* 0x002fca00078e0212 */
[----:B------:R1:W5:Y:S01]  /*2610*/  LDG.E.64 R16, desc[UR10][R18.64] ;  /* 0x0000000a12107981 */ /* 0x000362000c1e1b00 */
[----:B--2---:R-:W3:Y:S01]  /*2620*/  MUFU.RCP64H R3, UR4 ;  /* 0x0000000400037d08 */ /* 0x004ee20008001800 */
[----:B------:R-:W-:-:S06]  /*2630*/  IMAD.MOV.U32 R2, RZ, RZ, 0x1 ;  /* 0x00000001ff027424 */ /* 0x000fcc00078e00ff */
[----:B---3--:R-:W-:-:S08]  /*2640*/  DFMA R10, R2, -R6, 1 ;  /* 0x3ff00000020a742b */ /* 0x008fd00000000806 */
[----:B------:R-:W-:-:S08]  /*2650*/  DFMA R10, R10, R10, R10 ;  /* 0x0000000a0a0a722b */ /* 0x000fd0000000000a */
[----:B------:R-:W-:-:S08]  /*2660*/  DFMA R10, R2, R10, R2 ;  /* 0x0000000a020a722b */ /* 0x000fd00000000002 */
[----:B------:R-:W-:-:S08]  /*2670*/  DFMA R2, R10, -R6, 1 ;  /* 0x3ff000000a02742b */ /* 0x000fd00000000806 */
[----:B------:R-:W-:Y:S02]  /*2680*/  DFMA R10, R10, R2, R10 ;  /* 0x000000020a0a722b */ /* 0x000fe4000000000a */
[----:B0-----:R-:W-:-:S08]  /*2690*/  DMUL R8, R36, R8 ;  /* 0x0000000824087228 */ /* 0x001fd00000000000 */
        /* <DEDUP_REMOVED lines=8> */
[----:B------:R-:W-:Y:S02]  /*2720*/  MOV R10, 0x2760 ;  /* 0x00002760000a7802 */ /* 0x000fe40000000f00 */
[----:B0-----:R-:W-:Y:S01]  /*2730*/  MOV R12, UR4 ;  /* 0x00000004000c7c02 */ /* 0x001fe20008000f00 */
[----:B------:R-:W-:-:S07]  /*2740*/  IMAD.U32 R13, RZ, RZ, UR5 ;  /* 0x00000005ff0d7e24 */ /* 0x000fce000f8e00ff */
[----:B-----5:R-:W-:Y:S05]  /*2750*/  CALL.REL.NOINC `($__internal_2_$__cuda_sm20_div_rn_f64_full) ;  /* 0x00000018005c7944 */ /* 0x020fea0003c00000 */
[----:B------:R-:W-:Y:S02]  /*2760*/  IMAD.MOV.U32 R22, RZ, RZ, R8 ;  /* 0x000000ffff167224 */ /* 0x000fe400078e0008 */
[----:B------:R-:W-:-:S07]  /*2770*/  IMAD.MOV.U32 R23, RZ, RZ, R7 ;  /* 0x000000ffff177224 */ /* 0x000fce00078e0007 */
.L_x_93:
        /* <DEDUP_REMOVED lines=26> */
.L_x_95:
[----:B------:R-:W-:Y:S05]  /*2920*/  BSYNC.RECONVERGENT B1 ;  /* 0x0000000000017941 */ /* 0x000fea0003800200 */
.L_x_94:
        /* <DEDUP_REMOVED lines=26> */
.L_x_97:
[----:B------:R-:W-:Y:S05]  /*2ad0*/  BSYNC.RECONVERGENT B0 ;  /* 0x0000000000007941 */ /* 0x000fea0003800200 */
.L_x_96:
        /* <DEDUP_REMOVED lines=22> */
.L_x_99:
[----:B------:R-:W-:Y:S05]  /*2c40*/  BSYNC.RECONVERGENT B1 ;  /* 0x0000000000017941 */ /* 0x000fea0003800200 */
.L_x_98:
        /* <DEDUP_REMOVED lines=31> */
.L_x_102:
[----:B------:R-:W-:Y:S05]  /*2e40*/  BSYNC.RECONVERGENT B2 ;  /* 0x0000000000027941 */ /* 0x000fea0003800200 */
.L_x_101:
[----:B------:R-:W-:Y:S05]  /*2e50*/  BSYNC.RECONVERGENT B1 ;  /* 0x0000000000017941 */ /* 0x000fea0003800200 */
.L_x_100:
[----:B------:R-:W2:Y:S01]  /*2e60*/  LDG.E.64 R14, desc[UR10][R14.64+0x8] ;  /* 0x0000080a0e0e7981 */ /* 0x000ea2000c1e1b00 */
[----:B------:R-:W0:Y:S01]  /*2e70*/  LDCU UR4, c[0x0][0x39c] ;  /* 0x00007380ff0477ac */ /* 0x000e220008000800 */
[----:B------:R-:W1:Y:S02]  /*2e80*/  LDC.64 R10, c[0x0][0x398] ;  /* 0x0000e600ff0a7b82 */ /* 0x000e640000000a00 */
[----:B------:R-:W5:Y:S01]  /*2e90*/  LDG.E.64 R18, desc[UR10][R18.64+0x8] ;  /* 0x0000080a12127981 */ /* 0x000f62000c1e1b00 */
[----:B------:R-:W-:Y:S01]  /*2ea0*/  IMAD.MOV.U32 R2, RZ, RZ, 0x1 ;  /* 0x00000001ff027424 */ /* 0x000fe200078e00ff */
[----:B------:R-:W-:-:S04]  /*2eb0*/  DADD R20, R20, R8 ;  /* 0x0000000014147229 */ /* 0x000fc80000000008 */
[----:B------:R-:W2:Y:S01]  /*2ec0*/  LDC.64 R6, c[0x0][0x390] ;  /* 0x0000e400ff067b82 */ /* 0x000ea20000000a00 */
[----:B0-----:R-:W1:Y:S02]  /*2ed0*/  MUFU.RCP64H R3, UR4 ;  /* 0x0000000400037d08 */ /* 0x001e640008001800 */
[----:B-1----:R-:W-:-:S08]  /*2ee0*/  DFMA R12, R2, -R10, 1 ;  /* 0x3ff00000020c742b */ /* 0x002fd0000000080a */
        /* <DEDUP_REMOVED lines=21> */
.L_x_103:
        /* <DEDUP_REMOVED lines=26> */
.L_x_105:
[----:B------:R-:W-:Y:S05]  /*31e0*/  BSYNC.RECONVERGENT B1 ;  /* 0x0000000000017941 */ /* 0x000fea0003800200 */
.L_x_104:
        /* <DEDUP_REMOVED lines=24> */
[----:B------:R-:W-:Y:S01]  /*3370*/  MOV R22, R8 ;  /* 0x0000000800167202 */ /* 0x000fe20000000f00 */
[----:B------:R-:W-:-:S07]  /*3380*/  IMAD.MOV.U32 R23, RZ, RZ, R7 ;  /* 0x000000ffff177224 */ /* 0x000fce00078e0007 */
.L_x_107:
[----:B------:R-:W-:Y:S05]  /*3390*/  BSYNC.RECONVERGENT B0 ;  /* 0x0000000000007941 */ /* 0x000fea0003800200 */
.L_x_106:
        /* <DEDUP_REMOVED lines=22> */
.L_x_109:
[----:B------:R-:W-:Y:S05]  /*3500*/  BSYNC.RECONVERGENT B1 ;  /* 0x0000000000017941 */ /* 0x000fea0003800200 */
.L_x_108:
[----:B-----5:R-:W-:Y:S01]  /*3510*/  DSETP.GT.AND P0, PT, R18, R22, PT ;  /* 0x000000161200722a */ /* 0x020fe20003f04000 */
[----:B------:R-:W-:-:S13]  /*3520*/  BSSY.RECONVERGENT B1, `(.L_x_110) ;  /* 0x0000020000017945 */ /* 0x000fda0003800200 */
[----:B------:R-:W-:Y:S05]  /*3530*/  @P0 BRA `(.L_x_111) ;  /* 0x0000000000200947 */ /* 0x000fea0003800000 */
[----:B------:R-:W0:Y:S01]  /*3540*/  LDCU.128 UR4, c[0x0][0x3a0] ;  /* 0x00007400ff0477ac */ /* 0x000e220008000c00 */
[----:B------:R-:W-:Y:S02]  /*3550*/  DMUL R6, R18, |R6| ;  /* 0x4000000612067228 */ /* 0x000fe40000000000 */
[----:B------:R-:W-:-:S06]  /*3560*/  DSETP.GT.AND P0, PT, R14, RZ, PT ;  /* 0x000000ff0e00722a */ /* 0x000fcc0003f04000 */
[CC--:B0-----:R-:W-:Y:S02]  /*3570*/  DFMA R2, -R18.reuse, R6.reuse, UR4 ;  /* 0x0000000412027e2b */ /* 0x0c1fe40008000106 */
[----:B------:R-:W-:-:S10]  /*3580*/  DFMA R6, R18, R6, UR6 ;  /* 0x0000000612067e2b */ /* 0x000fd40008000006 */
[----:B------:R-:W-:Y:S02]  /*3590*/  FSEL R8, R2, R6, P0 ;  /* 0x0000000602087208 */ /* 0x000fe40000000000 */
[----:B------:R-:W-:Y:S01]  /*35a0*/  FSEL R9, R3, R7, P0 ;  /* 0x0000000703097208 */ /* 0x000fe20000000000 */
[----:B------:R-:W-:Y:S06]  /*35b0*/  BRA `(.L_x_112) ;  /* 0x0000000000587947 */ /* 0x000fec0003800000 */
.L_x_111:
        /* <DEDUP_REMOVED lines=21> */
.L_x_113:
[----:B------:R-:W-:Y:S05]  /*3710*/  BSYNC.RECONVERGENT B2 ;  /* 0x0000000000027941 */ /* 0x000fea0003800200 */
.L_x_112:
[----:B------:R-:W-:Y:S05]  /*3720*/  BSYNC.RECONVERGENT B1 ;  /* 0x0000000000017941 */ /* 0x000fea0003800200 */
.L_x_110:
[----:B------:R-:W-:Y:S01]  /*3730*/  DADD R20, R20, R8 ;  /* 0x0000000014147229 */ /* 0x000fe20000000008 */
[----:B------:R-:W-:-:S10]  /*3740*/  VIADD R5, R5, 0x2 ;  /* 0x0000000205057836 */ /* 0x000fd40000000000 */
.L_x_92:
[----:B------:R-:W0:Y:S02]  /*3750*/  LDCU UR4, c[0x0][0x3b0] ;  /* 0x00007600ff0477ac */ /* 0x000e240008000800 */
[----:B0-----:R-:W-:-:S04]  /*3760*/  ULOP3.LUT UR4, UR4, 0x1, URZ, 0xc0, !UPT ;  /* 0x0000000104047892 */ /* 0x001fc8000f8ec0ff */
[----:B------:R-:W-:-:S09]  /*3770*/  UISETP.NE.U32.AND UP0, UPT, UR4, 0x1, UPT ;  /* 0x000000010400788c */ /* 0x000fd2000bf05070 */
[----:B------:R-:W-:Y:S05]  /*3780*/  BRA.U UP0, `(.L_x_47) ;  /* 0x0000000900407547 */ /* 0x000fea000b800000 */
[----:B------:R-:W0:Y:S01]  /*3790*/  LDC.64 R14, c[0x0][0x388] ;  /* 0x0000e200ff0e7b82 */ /* 0x000e220000000a00 */
[----:B------:R-:W1:Y:S07]  /*37a0*/  LDCU UR4, c[0x0][0x39c] ;  /* 0x00007380ff0477ac */ /* 0x000e6e0008000800 */
[----:B------:R-:W2:Y:S08]  /*37b0*/  LDC.64 R2, c[0x0][0x380] ;  /* 0x0000e000ff027b82 */ /* 0x000eb00000000a00 */
[----:B------:R-:W3:Y:S01]  /*37c0*/  LDC.64 R6, c[0x0][0x398] ;  /* 0x0000e600ff067b82 */ /* 0x000ee20000000a00 */
[----:B0-----:R-:W-:-:S07]  /*37d0*/  IMAD.WIDE.U32 R14, R5, 0x8, R14 ;  /* 0x00000008050e7825 */ /* 0x001fce00078e000e */
[----:B------:R-:W0:Y:S01]  /*37e0*/  LDC.64 R8, c[0x0][0x390] ;  /* 0x0000e400ff087b82 */ /* 0x000e220000000a00 */
[----:B------:R-:W0:Y:S01]  /*37f0*/  LDG.E.64 R14, desc[UR10][R14.64] ;  /* 0x0000000a0e0e7981 */ /* 0x000e22000c1e1b00 */
[----:B------:R-:W-:-:S04]  /*3800*/  IMAD.IADD R5, R4, 0x1, R5 ;  /* 0x0000000104057824 */ /* 0x000fc800078e0205 */
[----:B--2---:R-:W-:-:S06]  /*3810*/  IMAD.WIDE R4, R5, 0x8, R2 ;  /* 0x0000000805047825 */ /* 0x004fcc00078e0202 */
[----:B------:R-:W5:Y:S01]  /*3820*/  LDG.E.64 R4, desc[UR10][R4.64] ;  /* 0x0000000a04047981 */ /* 0x000f62000c1e1b00 */
[----:B-1----:R-:W3:Y:S01]  /*3830*/  MUFU.RCP64H R3, UR4 ;  /* 0x0000000400037d08 */ /* 0x002ee20008001800 */
[----:B------:R-:W-:-:S06]  /*3840*/  MOV R2, 0x1 ;  /* 0x0000000100027802 */ /* 0x000fcc0000000f00 */
        /* <DEDUP_REMOVED lines=14> */
[----:B------:R-:W-:Y:S01]  /*3930*/  MOV R10, 0x3970 ;  /* 0x00003970000a7802 */ /* 0x000fe20000000f00 */
[----:B0-----:R-:W-:Y:S02]  /*3940*/  IMAD.U32 R12, RZ, RZ, UR4 ;  /* 0x00000004ff0c7e24 */ /* 0x001fe4000f8e00ff */
[----:B------:R-:W-:-:S07]  /*3950*/  IMAD.U32 R13, RZ, RZ, UR5 ;  /* 0x00000005ff0d7e24 */ /* 0x000fce000f8e00ff */
[----:B-----5:R-:W-:Y:S05]  /*3960*/  CALL.REL.NOINC `($__internal_2_$__cuda_sm20_div_rn_f64_full) ;  /* 0x0000000400d87944 */ /* 0x020fea0003c00000 */
[----:B------:R-:W-:Y:S01]  /*3970*/  MOV R16, R8 ;  /* 0x0000000800107202 */ /* 0x000fe20000000f00 */
[----:B------:R-:W-:-:S07]  /*3980*/  IMAD.MOV.U32 R17, RZ, RZ, R7 ;  /* 0x000000ffff117224 */ /* 0x000fce00078e0007 */
.L_x_114:
        /* <DEDUP_REMOVED lines=21> */
[----:B------:R-:W-:Y:S01]  /*3ae0*/  MOV R13, R3 ;  /* 0x00000003000d7202 */ /* 0x000fe20000000f00 */
[----:B------:R-:W-:Y:S01]  /*3af0*/  IMAD.MOV.U32 R12, RZ, RZ, R2 ;  /* 0x000000ffff0c7224 */ /* 0x000fe200078e0002 */
[----:B------:R-:W-:-:S07]  /*3b00*/  MOV R10, 0x3b20 ;  /* 0x00003b20000a7802 */ /* 0x000fce0000000f00 */
[----:B-----5:R-:W-:Y:S05]  /*3b10*/  CALL.REL.NOINC `($__internal_2_$__cuda_sm20_div_rn_f64_full) ;  /* 0x00000004006c7944 */ /* 0x020fea0003c00000 */
[----:B------:R-:W-:-:S07]  /*3b20*/  IMAD.MOV.U32 R6, RZ, RZ, R8 ;  /* 0x000000ffff067224 */ /* 0x000fce00078e0008 */
.L_x_116:
[----:B------:R-:W-:Y:S05]  /*3b30*/  BSYNC.RECONVERGENT B1 ;  /* 0x0000000000017941 */ /* 0x000fea0003800200 */
.L_x_115:
        /* <DEDUP_REMOVED lines=19> */
[----:B------:R-:W-:Y:S01]  /*3c70*/  MOV R28, 0x3cc0 ;  /* 0x00003cc0001c7802 */ /* 0x000fe20000000f00 */
[----:B------:R-:W-:Y:S01]  /*3c80*/  IMAD.MOV.U32 R12, RZ, RZ, R10 ;  /* 0x000000ffff0c7224 */ /* 0x000fe200078e000a */
[----:B------:R-:W-:Y:S01]  /*3c90*/  MOV R10, R22 ;  /* 0x00000016000a7202 */ /* 0x000fe20000000f00 */
[----:B------:R-:W-:-:S07]  /*3ca0*/  IMAD.MOV.U32 R9, RZ, RZ, R23 ;  /* 0x000000ffff097224 */ /* 0x000fce00078e0017 */
[----:B-----5:R-:W-:Y:S05]  /*3cb0*/  CALL.REL.NOINC `($__internal_3_$__cuda_sm20_dsqrt_rn_f64_mediumpath_v1) ;  /* 0x0000000800987944 */ /* 0x020fea0003c00000 */
[----:B------:R-:W-:Y:S01]  /*3cc0*/  IMAD.MOV.U32 R18, RZ, RZ, R8 ;  /* 0x000000ffff127224 */ /* 0x000fe200078e0008 */
[----:B------:R-:W-:-:S07]  /*3cd0*/  MOV R19, R7 ;  /* 0x0000000700137202 */ /* 0x000fce0000000f00 */
.L_x_118:
[----:B------:R-:W-:Y:S05]  /*3ce0*/  BSYNC.RECONVERGENT B0 ;  /* 0x0000000000007941 */ /* 0x000fea0003800200 */
.L_x_117:
        /* <DEDUP_REMOVED lines=22> */
.L_x_120:
[----:B------:R-:W-:Y:S05]  /*3e50*/  BSYNC.RECONVERGENT B1 ;  /* 0x0000000000017941 */ /* 0x000fea0003800200 */
.L_x_119:
        /* <DEDUP_REMOVED lines=11> */
.L_x_122:
        /* <DEDUP_REMOVED lines=21> */
.L_x_124:
[----:B------:R-:W-:Y:S05]  /*4060*/  BSYNC.RECONVERGENT B2 ;  /* 0x0000000000027941 */ /* 0x000fea0003800200 */
.L_x_123:
[----:B------:R-:W-:Y:S05]  /*4070*/  BSYNC.RECONVERGENT B1 ;  /* 0x0000000000017941 */ /* 0x000fea0003800200 */
.L_x_121:
[----:B------:R-:W-:-:S11]  /*4080*/  DADD R20, R20, R8 ;  /* 0x0000000014147229 */ /* 0x000fd60000000008 */
.L_x_47:
[----:B------:R-:W0:Y:S02]  /*4090*/  LDC.64 R2, c[0x0][0x3b8] ;  /* 0x0000ee00ff027b82 */ /* 0x000e240000000a00 */
[----:B0-----:R-:W-:-:S05]  /*40a0*/  IMAD.WIDE R2, R0, 0x8, R2 ;  /* 0x0000000800027825 */ /* 0x001fca00078e0202 */
[----:B------:R-:W-:Y:S01]  /*40b0*/  STG.E.64 desc[UR10][R2.64], R20 ;  /* 0x0000001402007986 */ /* 0x000fe2000c101b0a */
[----:B------:R-:W-:Y:S05]  /*40c0*/  EXIT ;  /* 0x000000000000794d */ /* 0x000fea0003800000 */
        .weak           $__internal_2_$__cuda_sm20_div_rn_f64_full
        .type           $__internal_2_$__cuda_sm20_div_rn_f64_full,@function
        .size           $__internal_2_$__cuda_sm20_div_rn_f64_full,($__internal_3_$__cuda_sm20_dsqrt_rn_f64_mediumpath_v1 - $__internal_2_$__cuda_sm20_div_rn_f64_full)
$__internal_2_$__cuda_sm20_div_rn_f64_full:
[----:B------:R-:W-:Y:S01]  /*40d0*/  IMAD.MOV.U32 R29, RZ, RZ, R9 ;  /* 0x000000ffff1d7224 */ /* 0x000fe200078e0009 */
[C---:B------:R-:W-:Y:S01]  /*40e0*/  FSETP.GEU.AND P1, PT, |R13|.reuse, 1.469367938527859385e-39, PT ;  /* 0x001000000d00780b */ /* 0x040fe20003f2e200 */
[--C-:B------:R-:W-:Y:S01]  /*40f0*/  IMAD.MOV.U32 R24, RZ, RZ, R12.reuse ;  /* 0x000000ffff187224 */ /* 0x100fe200078e000c */
[----:B------:R-:W-:Y:S01]  /*4100*/  LOP3.LUT R7, R13, 0x800fffff, RZ, 0xc0, !PT ;  /* 0x800fffff0d077812 */ /* 0x000fe200078ec0ff */
[----:B------:R-:W-:Y:S01]  /*4110*/  IMAD.MOV.U32 R26, RZ, RZ, R12 ;  /* 0x000000ffff1a7224 */ /* 0x000fe200078e000c */
[----:B------:R-:W-:Y:S01]  /*4120*/  FSETP.GEU.AND P0, PT, |R29|, 1.469367938527859385e-39, PT ;  /* 0x001000001d00780b */ /* 0x000fe20003f0e200 */
[----:B------:R-:W-:Y:S01]  /*4130*/  BSSY.RECONVERGENT B0, `(.L_x_125) ;  /* 0x000005a000007945 */ /* 0x000fe20003800200 */
[----:B------:R-:W-:Y:S02]  /*4140*/  MOV R25, R13 ;  /* 0x0000000d00197202 */ /* 0x000fe40000000f00 */
[----:B------:R-:W-:Y:S02]  /*4150*/  MOV R28, R8 ;  /* 0x00000008001c7202 */ /* 0x000fe40000000f00 */
[----:B------:R-:W-:-:S02]  /*4160*/  LOP3.LUT R27, R7, 0x3ff00000, RZ, 0xfc, !PT ;  /* 0x3ff00000071b7812 */ /* 0x000fc400078efcff */
[----:B------:R-:W-:Y:S01]  /*4170*/  LOP3.LUT R8, R29, 0x7ff00000, RZ, 0xc0, !PT ;  /* 0x7ff000001d087812 */ /* 0x000fe200078ec0ff */
[----:B------:R-:W-:Y:S01]  /*4180*/  @!P1 DMUL R26, R24, 8.98846567431157953865e+307 ;  /* 0x7fe00000181a9828 */ /* 0x000fe20000000000 */
[----:B------:R-:W-:Y:S02]  /*4190*/  LOP3.LUT R9, R13, 0x7ff00000, RZ, 0xc0, !PT ;  /* 0x7ff000000d097812 */ /* 0x000fe400078ec0ff */
[----:B------:R-:W-:Y:S01]  /*41a0*/  MOV R32, R28 ;  /* 0x0000001c00207202 */ /* 0x000fe20000000f00 */
[----:B------:R-:W-:Y:S01]  /*41b0*/  @!P0 IMAD.MOV.U32 R30, RZ, RZ, RZ ;  /* 0x000000ffff1e8224 */ /* 0x000fe200078e00ff */
[----:B------:R-:W-:Y:S01]  /*41c0*/  @!P0 LOP3.LUT R7, R25, 0x7ff00000, RZ, 0xc0, !PT ;  /* 0x7ff0000019078812 */ /* 0x000fe200078ec0ff */
[----:B------:R-:W0:Y:S01]  /*41d0*/  MUFU.RCP64H R13, R27 ;  /* 0x0000001b000d7308 */ /* 0x000e220000001800 */
[C---:B------:R-:W-:Y:S02]  /*41e0*/  ISETP.GE.U32.AND P3, PT, R8.reuse, R9, PT ;  /* 0x000000090800720c */ /* 0x040fe40003f66070 */
[----:B------:R-:W-:Y:S01]  /*41f0*/  @!P0 ISETP.GE.U32.AND P2, PT, R8, R7, PT ;  /* 0x000000070800820c */ /* 0x000fe20003f46070 */
[----:B------:R-:W-:Y:S01]  /*4200*/  IMAD.MOV.U32 R7, RZ, RZ, 0x1ca00000 ;  /* 0x1ca00000ff077424 */ /* 0x000fe200078e00ff */
[----:B------:R-:W-:-:S04]  /*4210*/  @!P1 LOP3.LUT R9, R27, 0x7ff00000, RZ, 0xc0, !PT ;  /* 0x7ff000001b099812 */ /* 0x000fc800078ec0ff */
[C---:B------:R-:W-:Y:S02]  /*4220*/  @!P0 SEL R11, R7.reuse, 0x63400000, !P2 ;  /* 0x63400000070b8807 */ /* 0x040fe40005000000 */
[----:B------:R-:W-:Y:S02]  /*4230*/  SEL R12, R7, 0x63400000, !P3 ;  /* 0x63400000070c7807 */ /* 0x000fe40005800000 */
[--C-:B------:R-:W-:Y:S02]  /*4240*/  @!P0 LOP3.LUT R11, R11, 0x80000000, R29.reuse, 0xf8, !PT ;  /* 0x800000000b0b8812 */ /* 0x100fe400078ef81d */
[----:B------:R-:W-:Y:S01]  /*4250*/  LOP3.LUT R33, R12, 0x800fffff, R29, 0xf8, !PT ;  /* 0x800fffff0c217812 */ /* 0x000fe200078ef81d */
[----:B------:R-:W-:Y:S01]  /*4260*/  IMAD.MOV.U32 R12, RZ, RZ, 0x1 ;  /* 0x00000001ff0c7424 */ /* 0x000fe200078e00ff */
[----:B------:R-:W-:Y:S02]  /*4270*/  @!P0 LOP3.LUT R31, R11, 0x100000, RZ, 0xfc, !PT ;  /* 0x001000000b1f8812 */ /* 0x000fe400078efcff */
[----:B------:R-:W-:-:S04]  /*4280*/  MOV R11, R8 ;  /* 0x00000008000b7202 */ /* 0x000fc80000000f00 */
[----:B------:R-:W-:Y:S02]  /*4290*/  @!P0 DFMA R32, R32, 2, -R30 ;  /* 0x400000002020882b */ /* 0x000fe4000000081e */
[----:B0-----:R-:W-:-:S08]  /*42a0*/  DFMA R30, R12, -R26, 1 ;  /* 0x3ff000000c1e742b */ /* 0x001fd0000000081a */
[----:B------:R-:W-:Y:S01]  /*42b0*/  DFMA R30, R30, R30, R30 ;  /* 0x0000001e1e1e722b */ /* 0x000fe2000000001e */
[----:B------:R-:W-:-:S07]  /*42c0*/  @!P0 LOP3.LUT R11, R33, 0x7ff00000, RZ, 0xc0, !PT ;  /* 0x7ff00000210b8812 */ /* 0x000fce00078ec0ff */
[----:B------:R-:W-:-:S08]  /*42d0*/  DFMA R12, R12, R30, R12 ;  /* 0x0000001e0c0c722b */ /* 0x000fd0000000000c */
[----:B------:R-:W-:-:S08]  /*42e0*/  DFMA R34, R12, -R26, 1 ;  /* 0x3ff000000c22742b */ /* 0x000fd0000000081a */
[----:B------:R-:W-:-:S08]  /*42f0*/  DFMA R34, R12, R34, R12 ;  /* 0x000000220c22722b */ /* 0x000fd0000000000c */
[----:B------:R-:W-:-:S08]  /*4300*/  DMUL R12, R34, R32 ;  /* 0x00000020220c7228 */ /* 0x000fd00000000000 */
[----:B------:R-:W-:-:S08]  /*4310*/  DFMA R30, R12, -R26, R32 ;  /* 0x8000001a0c1e722b */ /* 0x000fd00000000020 */
[----:B------:R-:W-:Y:S01]  /*4320*/  DFMA R30, R34, R30, R12 ;  /* 0x0000001e221e722b */ /* 0x000fe2000000000c */
[----:B------:R-:W-:-:S05]  /*4330*/  VIADD R12, R11, 0xffffffff ;  /* 0xffffffff0b0c7836 */ /* 0x000fca0000000000 */
[----:B------:R-:W-:Y:S01]  /*4340*/  ISETP.GT.U32.AND P0, PT, R12, 0x7feffffe, PT ;  /* 0x7feffffe0c00780c */ /* 0x000fe20003f04070 */
[----:B------:R-:W-:-:S05]  /*4350*/  VIADD R12, R9, 0xffffffff ;  /* 0xffffffff090c7836 */ /* 0x000fca0000000000 */
[----:B------:R-:W-:-:S13]  /*4360*/  ISETP.GT.U32.OR P0, PT, R12, 0x7feffffe, P0 ;  /* 0x7feffffe0c00780c */ /* 0x000fda0000704470 */
[----:B------:R-:W-:Y:S05]  /*4370*/  @P0 BRA `(.L_x_126) ;  /* 0x0000000000740947 */ /* 0x000fea0003800000 */
[----:B------:R-:W-:Y:S01]  /*4380*/  LOP3.LUT R9, R25, 0x7ff00000, RZ, 0xc0, !PT ;  /* 0x7ff0000019097812 */ /* 0x000fe200078ec0ff */
[----:B------:R-:W-:-:S03]  /*4390*/  IMAD.MOV.U32 R28, RZ, RZ, RZ ;  /* 0x000000ffff1c7224 */ /* 0x000fc600078e00ff */
[CC--:B------:R-:W-:Y:S02]  /*43a0*/  VIADDMNMX R11, R8.reuse, -R9.reuse, 0xb9600000, !PT ;  /* 0xb9600000080b7446 */ /* 0x0c0fe40007800909 */
[----:B------:R-:W-:Y:S02]  /*43b0*/  ISETP.GE.U32.AND P0, PT, R8, R9, PT ;  /* 0x000000090800720c */ /* 0x000fe40003f06070 */
[----:B------:R-:W-:Y:S02]  /*43c0*/  VIMNMX R11, PT, PT, R11, 0x46a00000, PT ;  /* 0x46a000000b0b7848 */ /* 0x000fe40003fe0100 */
[----:B------:R-:W-:-:S04]  /*43d0*/  SEL R8, R7, 0x63400000, !P0 ;  /* 0x6340000007087807 */ /* 0x000fc80004000000 */
[----:B------:R-:W-:-:S05]  /*43e0*/  IADD3 R8, PT, PT, -R8, R11, RZ ;  /* 0x0000000b08087210 */ /* 0x000fca0007ffe1ff */
[----:B------:R-:W-:-:S06]  /*43f0*/  VIADD R29, R8, 0x7fe00000 ;  /* 0x7fe00000081d7836 */ /* 0x000fcc0000000000 */
[----:B------:R-:W-:-:S10]  /*4400*/  DMUL R12, R30, R28 ;  /* 0x0000001c1e0c7228 */ /* 0x000fd40000000000 */
[----:B------:R-:W-:-:S13]  /*4410*/  FSETP.GTU.AND P0, PT, |R13|, 1.469367938527859385e-39, PT ;  /* 0x001000000d00780b */ /* 0x000fda0003f0c200 */
[----:B------:R-:W-:Y:S05]  /*4420*/  @P0 BRA `(.L_x_127) ;  /* 0x0000000000a80947 */ /* 0x000fea0003800000 */
[----:B------:R-:W-:Y:S01]  /*4430*/  DFMA R26, R30, -R26, R32 ;  /* 0x8000001a1e1a722b */ /* 0x000fe20000000020 */
[----:B------:R-:W-:-:S09]  /*4440*/  MOV R28, RZ ;  /* 0x000000ff001c7202 */ /* 0x000fd20000000f00 */
[C---:B------:R-:W-:Y:S02]  /*4450*/  FSETP.NEU.AND P0, PT, R27.reuse, RZ, PT ;  /* 0x000000ff1b00720b */ /* 0x040fe40003f0d000 */
[----:B------:R-:W-:-:S04]  /*4460*/  LOP3.LUT R7, R27, 0x80000000, R25, 0x48, !PT ;  /* 0x800000001b077812 */ /* 0x000fc800078e4819 */
[----:B------:R-:W-:-:S07]  /*4470*/  LOP3.LUT R29, R7, R29, RZ, 0xfc, !PT ;  /* 0x0000001d071d7212 */ /* 0x000fce00078efcff */
[----:B------:R-:W-:Y:S05]  /*4480*/  @!P0 BRA `(.L_x_127) ;  /* 0x0000000000908947 */ /* 0x000fea0003800000 */
[----:B------:R-:W-:Y:S01]  /*4490*/  IMAD.MOV R25, RZ, RZ, -R8 ;  /* 0x000000ffff197224 */ /* 0x000fe200078e0a08 */
[----:B------:R-:W-:Y:S01]  /*44a0*/  IADD3 R8, PT, PT, -R8, -0x43300000, RZ ;  /* 0xbcd0000008087810 */ /* 0x000fe20007ffe1ff */
[----:B------:R-:W-:-:S06]  /*44b0*/  IMAD.MOV.U32 R24, RZ, RZ, RZ ;  /* 0x000000ffff187224 */ /* 0x000fcc00078e00ff */
[----:B------:R-:W-:Y:S02]  /*44c0*/  DFMA R24, R12, -R24, R30 ;  /* 0x800000180c18722b */ /* 0x000fe4000000001e */
[----:B------:R-:W-:-:S08]  /*44d0*/  DMUL.RP R30, R30, R28 ;  /* 0x0000001c1e1e7228 */ /* 0x000fd00000008000 */
[----:B------:R-:W-:Y:S02]  /*44e0*/  FSETP.NEU.AND P0, PT, |R25|, R8, PT ;  /* 0x000000081900720b */ /* 0x000fe40003f0d200 */
[----:B------:R-:W-:Y:S02]  /*44f0*/  LOP3.LUT R7, R31, R7, RZ, 0x3c, !PT ;  /* 0x000000071f077212 */ /* 0x000fe400078e3cff */
[----:B------:R-:W-:Y:S02]  /*4500*/  FSEL R8, R30, R12, !P0 ;  /* 0x0000000c1e087208 */ /* 0x000fe40004000000 */
[----:B------:R-:W-:Y:S02]  /*4510*/  FSEL R9, R7, R13, !P0 ;  /* 0x0000000d07097208 */ /* 0x000fe40004000000 */
[----:B------:R-:W-:-:S03]  /*4520*/  MOV R12, R8 ;  /* 0x00000008000c7202 */ /* 0x000fc60000000f00 */
[----:B------:R-:W-:Y:S01]  /*4530*/  IMAD.MOV.U32 R13, RZ, RZ, R9 ;  /* 0x000000ffff0d7224 */ /* 0x000fe200078e0009 */
[----:B------:R-:W-:Y:S06]  /*4540*/  BRA `(.L_x_127) ;  /* 0x0000000000607947 */ /* 0x000fec0003800000 */
.L_x_126:
[----:B------:R-:W-:-:S14]  /*4550*/  DSETP.NAN.AND P0, PT, R28, R28, PT ;  /* 0x0000001c1c00722a */ /* 0x000fdc0003f08000 */
[----:B------:R-:W-:Y:S05]  /*4560*/  @P0 BRA `(.L_x_128) ;  /* 0x00000000004c0947 */ /* 0x000fea0003800000 */
[----:B------:R-:W-:-:S14]  /*4570*/  DSETP.NAN.AND P0, PT, R24, R24, PT ;  /* 0x000000181800722a */ /* 0x000fdc0003f08000 */
[----:B------:R-:W-:Y:S05]  /*4580*/  @P0 BRA `(.L_x_129) ;  /* 0x0000000000340947 */ /* 0x000fea0003800000 */
[----:B------:R-:W-:Y:S01]  /*4590*/  ISETP.NE.AND P0, PT, R11, R9, PT ;  /* 0x000000090b00720c */ /* 0x000fe20003f05270 */
[----:B------:R-:W-:Y:S01]  /*45a0*/  IMAD.MOV.U32 R12, RZ, RZ, 0x0 ;  /* 0x00000000ff0c7424 */ /* 0x000fe200078e00ff */
[----:B------:R-:W-:-:S11]  /*45b0*/  MOV R13, 0xfff80000 ;  /* 0xfff80000000d7802 */ /* 0x000fd60000000f00 */
[----:B------:R-:W-:Y:S05]  /*45c0*/  @!P0 BRA `(.L_x_127) ;  /* 0x0000000000408947 */ /* 0x000fea0003800000 */
[----:B------:R-:W-:Y:S02]  /*45d0*/  ISETP.NE.AND P0, PT, R11, 0x7ff00000, PT ;  /* 0x7ff000000b00780c */ /* 0x000fe40003f05270 */
[----:B------:R-:W-:Y:S02]  /*45e0*/  LOP3.LUT R7, R29, 0x80000000, R25, 0x48, !PT ;  /* 0x800000001d077812 */ /* 0x000fe400078e4819 */
[----:B------:R-:W-:-:S13]  /*45f0*/  ISETP.EQ.OR P0, PT, R9, RZ, !P0 ;  /* 0x000000ff0900720c */ /* 0x000fda0004702670 */
[----:B------:R-:W-:Y:S01]  /*4600*/  @P0 LOP3.LUT R8, R7, 0x7ff00000, RZ, 0xfc, !PT ;  /* 0x7ff0000007080812 */ /* 0x000fe200078efcff */
[----:B------:R-:W-:Y:S01]  /*4610*/  @!P0 IMAD.MOV.U32 R12, RZ, RZ, RZ ;  /* 0x000000ffff0c8224 */ /* 0x000fe200078e00ff */
[----:B------:R-:W-:Y:S01]  /*4620*/  @P0 MOV R12, RZ ;  /* 0x000000ff000c0202 */ /* 0x000fe20000000f00 */
[----:B------:R-:W-:Y:S02]  /*4630*/  @!P0 IMAD.MOV.U32 R13, RZ, RZ, R7 ;  /* 0x000000ffff0d8224 */ /* 0x000fe400078e0007 */
[----:B------:R-:W-:Y:S01]  /*4640*/  @P0 IMAD.MOV.U32 R13, RZ, RZ, R8 ;  /* 0x000000ffff0d0224 */ /* 0x000fe200078e0008 */
[----:B------:R-:W-:Y:S06]  /*4650*/  BRA `(.L_x_127) ;  /* 0x00000000001c7947 */ /* 0x000fec0003800000 */
.L_x_129:
[----:B------:R-:W-:Y:S01]  /*4660*/  LOP3.LUT R7, R25, 0x80000, RZ, 0xfc, !PT ;  /* 0x0008000019077812 */ /* 0x000fe200078efcff */
[----:B------:R-:W-:-:S03]  /*4670*/  IMAD.MOV.U32 R12, RZ, RZ, R24 ;  /* 0x000000ffff0c7224 */ /* 0x000fc600078e0018 */
[----:B------:R-:W-:Y:S01]  /*4680*/  MOV R13, R7 ;  /* 0x00000007000d7202 */ /* 0x000fe20000000f00 */
[----:B------:R-:W-:Y:S06]  /*4690*/  BRA `(.L_x_127) ;  /* 0x00000000000c7947 */ /* 0x000fec0003800000 */
.L_x_128:
[----:B------:R-:W-:Y:S01]  /*46a0*/  LOP3.LUT R7, R29, 0x80000, RZ, 0xfc, !PT ;  /* 0x000800001d077812 */ /* 0x000fe200078efcff */
[----:B------:R-:W-:-:S04]  /*46b0*/  IMAD.MOV.U32 R12, RZ, RZ, R28 ;  /* 0x000000ffff0c7224 */ /* 0x000fc800078e001c */
[----:B------:R-:W-:-:S07]  /*46c0*/  IMAD.MOV.U32 R13, RZ, RZ, R7 ;  /* 0x000000ffff0d7224 */ /* 0x000fce00078e0007 */
.L_x_127:
[----:B------:R-:W-:Y:S05]  /*46d0*/  BSYNC.RECONVERGENT B0 ;  /* 0x0000000000007941 */ /* 0x000fea0003800200 */
.L_x_125:
[----:B------:R-:W-:Y:S01]  /*46e0*/  IMAD.MOV.U32 R11, RZ, RZ, 0x0 ;  /* 0x00000000ff0b7424 */ /* 0x000fe200078e00ff */
[----:B------:R-:W-:Y:S01]  /*46f0*/  MOV R8, R12 ;  /* 0x0000000c00087202 */ /* 0x000fe20000000f00 */
[----:B------:R-:W-:Y:S02]  /*4700*/  IMAD.MOV.U32 R7, RZ, RZ, R13 ;  /* 0x000000ffff077224 */ /* 0x000fe400078e000d */
[----:B------:R-:W-:Y:S05]  /*4710*/  RET.REL.NODEC R10 `(_Z20gen_elec_grid_kernelPKdS0_ddddiiPd) ;  /* 0xffffffb80a387950 */ /* 0x000fea0003c3ffff */
        .weak           $__internal_3_$__cuda_sm20_dsqrt_rn_f64_mediumpath_v1
        .type           $__internal_3_$__cuda_sm20_dsqrt_rn_f64_mediumpath_v1,@function
        .size           $__internal_3_$__cuda_sm20_dsqrt_rn_f64_mediumpath_v1,(.L_x_146 - $__internal_3_$__cuda_sm20_dsqrt_rn_f64_mediumpath_v1)
$__internal_3_$__cuda_sm20_dsqrt_rn_f64_mediumpath_v1:
[----:B------:R-:W-:Y:S01]  /*4720*/  ISETP.GE.U32.AND P0, PT, R8, -0x3400000, PT ;  /* 0xfcc000000800780c */ /* 0x000fe20003f06070 */
[----:B------:R-:W-:Y:S01]  /*4730*/  BSSY.RECONVERGENT B1, `(.L_x_130) ;  /* 0x0000027000017945 */ /* 0x000fe20003800200 */
[----:B------:R-:W-:Y:S01]  /*4740*/  MOV R25, R13 ;  /* 0x0000000d00197202 */ /* 0x000fe20000000f00 */
[----:B------:R-:W-:Y:S01]  /*4750*/  IMAD.MOV.U32 R13, RZ, RZ, R11 ;  /* 0x000000ffff0d7224 */ /* 0x000fe200078e000b */
[----:B------:R-:W-:Y:S01]  /*4760*/  MOV R11, R9 ;  /* 0x00000009000b7202 */ /* 0x000fe20000000f00 */
[----:B------:R-:W-:-:S08]  /*4770*/  IMAD.MOV.U32 R27, RZ, RZ, R7 ;  /* 0x000000ffff1b7224 */ /* 0x000fd000078e0007 */
        /* <DEDUP_REMOVED lines=9> */
.L_x_131:
[----:B------:R-:W-:-:S14]  /*4810*/  DSETP.NE.AND P0, PT, R24, RZ, PT ;  /* 0x000000ff1800722a */ /* 0x000fdc0003f05000 */
[----:B------:R-:W-:Y:S05]  /*4820*/  @!P0 BRA `(.L_x_133) ;  /* 0x0000000000588947 */ /* 0x000fea0003800000 */
[----:B------:R-:W-:-:S13]  /*4830*/  ISETP.GE.AND P0, PT, R25, RZ, PT ;  /* 0x000000ff1900720c */ /* 0x000fda0003f06270 */
[----:B------:R-:W-:Y:S01]  /*4840*/  @!P0 IMAD.MOV.U32 R8, RZ, RZ, 0x0 ;  /* 0x00000000ff088424 */ /* 0x000fe200078e00ff */
[----:B------:R-:W-:Y:S01]  /*4850*/  @!P0 MOV R9, 0xfff80000 ;  /* 0xfff8000000098802 */ /* 0x000fe20000000f00 */
        /* <DEDUP_REMOVED lines=10> */
[----:B------:R-:W-:Y:S02]  /*4900*/  DFMA R8, R10, R8, 0.5 ;  /* 0x3fe000000a08742b */ /* 0x000fe40000000008 */
        /* <DEDUP_REMOVED lines=8> */
.L_x_133:
[----:B------:R-:W-:-:S11]  /*4990*/  DADD R8, R24, R24 ;  /* 0x0000000018087229 */ /* 0x000fd60000000018 */
.L_x_132:
[----:B------:R-:W-:Y:S05]  /*49a0*/  BSYNC.RECONVERGENT B1 ;  /* 0x0000000000017941 */ /* 0x000fea0003800200 */
.L_x_130:
[----:B------:R-:W-:Y:S01]  /*49b0*/  IMAD.MOV.U32 R29, RZ, RZ, 0x0 ;  /* 0x00000000ff1d7424 */ /* 0x000fe200078e00ff */
[----:B------:R-:W-:-:S03]  /*49c0*/  MOV R7, R9 ;  /* 0x0000000900077202 */ /* 0x000fc60000000f00 */
[----:B------:R-:W-:Y:S05]  /*49d0*/  RET.REL.NODEC R28 `(_Z20gen_elec_grid_kernelPKdS0_ddddiiPd) ;  /* 0xffffffb41c887950 */ /* 0x000fea0003c3ffff */
.L_x_134:
        /* <DEDUP_REMOVED lines=10> */
.L_x_146:


//--------------------- .text._Z25calc_pairwise_dist_kernelPdS_iiS_ --------------------------
	.section	.text._Z25calc_pairwise_dist_kernelPdS_iiS_,"ax",@progbits
	.align	128
        .global         _Z25calc_pairwise_dist_kernelPdS_iiS_
        .type           _Z25calc_pairwise_dist_kernelPdS_iiS_,@function
        .size           _Z25calc_pairwise_dist_kernelPdS_iiS_,(.L_x_147 - _Z25calc_pairwise_dist_kernelPdS_iiS_)
        .other          _Z25calc_pairwise_dist_kernelPdS_iiS_,@"STO_CUDA_ENTRY STV_DEFAULT"
_Z25calc_pairwise_dist_kernelPdS_iiS_:
.text._Z25calc_pairwise_dist_kernelPdS_iiS_:
[----:B------:R-:W-:Y:S01]  /*0000*/  LDC R1, c[0x0][0x37c] ;  /* 0x0000df00ff017b82 */ /* 0x000fe20000000800 */
[----:B------:R-:W0:Y:S07]  /*0010*/  S2R R5, SR_TID.Y ;  /* 0x0000000000057919 */ /* 0x000e2e0000002200 */
[----:B------:R-:W1:Y:S01]  /*0020*/  LDC R3, c[0x0][0x360] ;  /* 0x0000d800ff037b82 */ /* 0x000e620000000800 */
[----:B------:R-:W2:Y:S01]  /*0030*/  LDCU.64 UR6, c[0x0][0x390] ;  /* 0x00007200ff0677ac */ /* 0x000ea20008000a00 */
[----:B------:R-:W1:Y:S06]  /*0040*/  S2R R2, SR_TID.X ;  /* 0x0000000000027919 */ /* 0x000e6c0000002100 */
[----:B------:R-:W0:Y:S08]  /*0050*/  S2UR UR5, SR_CTAID.Y ;  /* 0x00000000000579c3 */ /* 0x000e300000002600 */
[----:B------:R-:W0:Y:S08]  /*0060*/  LDC R0, c[0x0][0x364] ;  /* 0x0000d900ff007b82 */ /* 0x000e300000000800 */
[----:B------:R-:W1:Y:S01]  /*0070*/  S2UR UR4, SR_CTAID.X ;  /* 0x00000000000479c3 */ /* 0x000e620000002500 */
[----:B0-----:R-:W-:-:S05]  /*0080*/  IMAD R0, R0, UR5, R5 ;  /* 0x0000000500007c24 */ /* 0x001fca000f8e0205 */
[----:B--2---:R-:W-:Y:S01]  /*0090*/  ISETP.GE.AND P0, PT, R0, UR6, PT ;  /* 0x0000000600007c0c */ /* 0x004fe2000bf06270 */
[----:B-1----:R-:W-:-:S05]  /*00a0*/  IMAD R3, R3, UR4, R2 ;  /* 0x0000000403037c24 */ /* 0x002fca000f8e0202 */
[----:B------:R-:W-:-:S13]  /*00b0*/  ISETP.GE.OR P0, PT, R3, UR7, P0 ;  /* 0x0000000703007c0c */ /* 0x000fda0008706670 */
[----:B------:R-:W-:Y:S05]  /*00c0*/  @P0 EXIT ;  /* 0x000000000000094d */ /* 0x000fea0003800000 */
[----:B------:R-:W0:Y:S01]  /*00d0*/  LDC.64 R8, c[0x0][0x380] ;  /* 0x0000e000ff087b82 */ /* 0x000e220000000a00 */
[----:B------:R-:W1:Y:S01]  /*00e0*/  LDCU.64 UR4, c[0x0][0x358] ;  /* 0x00006b00ff0477ac */ /* 0x000e620008000a00 */
[----:B------:R-:W-:Y:S02]  /*00f0*/  IMAD R5, R3, 0x3, RZ ;  /* 0x0000000303057824 */ /* 0x000fe400078e02ff */
[----:B------:R-:W-:-:S04]  /*0100*/  IMAD R7, R0, 0x3, RZ ;  /* 0x0000000300077824 */ /* 0x000fc800078e02ff */
[----:B------:R-:W2:Y:S01]  /*0110*/  LDC.64 R10, c[0x0][0x388] ;  /* 0x0000e200ff0a7b82 */ /* 0x000ea20000000a00 */
[----:B0-----:R-:W-:-:S05]  /*0120*/  IMAD.WIDE R8, R5, 0x8, R8 ;  /* 0x0000000805087825 */ /* 0x001fca00078e0208 */
[----:B-1----:R-:W3:Y:S01]  /*0130*/  LDG.E.64 R12, desc[UR4][R8.64+0x8] ;  /* 0x00000804080c7981 */ /* 0x002ee2000c1e1b00 */
[----:B--2---:R-:W-:-:S03]  /*0140*/  IMAD.WIDE.U32 R10, R7, 0x8, R10 ;  /* 0x00000008070a7825 */ /* 0x004fc600078e000a */
[----:B------:R-:W2:Y:S04]  /*0150*/  LDG.E.64 R4, desc[UR4][R8.64] ;  /* 0x0000000408047981 */ /* 0x000ea8000c1e1b00 */
[----:B------:R-:W3:Y:S04]  /*0160*/  LDG.E.64 R14, desc[UR4][R10.64+0x8] ;  /* 0x000008040a0e7981 */ /* 0x000ee8000c1e1b00 */
[----:B------:R-:W2:Y:S04]  /*0170*/  LDG.E.64 R6, desc[UR4][R10.64] ;  /* 0x000000040a067981 */ /* 0x000ea8000c1e1b00 */
[----:B------:R0:W4:Y:S04]  /*0180*/  LDG.E.64 R16, desc[UR4][R8.64+0x10] ;  /* 0x0000100408107981 */ /* 0x000128000c1e1b00 */
[----:B------:R-:W4:Y:S01]  /*0190*/  LDG.E.64 R18, desc[UR4][R10.64+0x10] ;  /* 0x000010040a127981 */ /* 0x000f22000c1e1b00 */
[----:B0-----:R-:W-:Y:S01]  /*01a0*/  IMAD.MOV.U32 R8, RZ, RZ, 0x0 ;  /* 0x00000000ff087424 */ /* 0x001fe200078e00ff */
[----:B------:R-:W-:Y:S01]  /*01b0*/  MOV R9, 0x3fd80000 ;  /* 0x3fd8000000097802 */ /* 0x000fe20000000f00 */
[----:B------:R-:W-:Y:S01]  /*01c0*/  BSSY.RECONVERGENT B0, `(.L_x_135) ;  /* 0x0000017000007945 */ /* 0x000fe20003800200 */
[----:B---3--:R-:W-:-:S02]  /*01d0*/  DADD R12, R12, -R14 ;  /* 0x000000000c0c7229 */ /* 0x008fc4000000080e */
[----:B--2---:R-:W-:-:S06]  /*01e0*/  DADD R4, R4, -R6 ;  /* 0x0000000004047229 */ /* 0x004fcc0000000806 */
[----:B------:R-:W-:Y:S02]  /*01f0*/  DMUL R12, R12, R12 ;  /* 0x0000000c0c0c7228 */ /* 0x000fe40000000000 */
[----:B----4-:R-:W-:-:S06]  /*0200*/  DADD R16, R16, -R18 ;  /* 0x0000000010107229 */ /* 0x010fcc0000000812 */
[----:B------:R-:W-:-:S08]  /*0210*/  DFMA R4, R4, R4, R12 ;  /* 0x000000040404722b */ /* 0x000fd0000000000c */
[----:B------:R-:W-:-:S06]  /*0220*/  DFMA R4, R16, R16, R4 ;  /* 0x000000101004722b */ /* 0x000fcc0000000004 */
[----:B------:R-:W0:Y:S04]  /*0230*/  MUFU.RSQ64H R7, R5 ;  /* 0x0000000500077308 */ /* 0x000e280000001c00 */
[----:B------:R-:W-:-:S06]  /*0240*/  VIADD R6, R5, 0xfcb00000 ;  /* 0xfcb0000005067836 */ /* 0x000fcc0000000000 */
[----:B0-----:R-:W-:-:S08]  /*0250*/  DMUL R12, R6, R6 ;  /* 0x00000006060c7228 */ /* 0x001fd00000000000 */
[----:B------:R-:W-:-:S08]  /*0260*/  DFMA R12, R4, -R12, 1 ;  /* 0x3ff00000040c742b */ /* 0x000fd0000000080c */
[----:B------:R-:W-:Y:S02]  /*0270*/  DFMA R8, R12, R8, 0.5 ;  /* 0x3fe000000c08742b */ /* 0x000fe40000000008 */
[----:B------:R-:W-:-:S08]  /*0280*/  DMUL R12, R6, R12 ;  /* 0x0000000c060c7228 */ /* 0x000fd00000000000 */
[----:B------:R-:W-:Y:S01]  /*0290*/  DFMA R8, R8, R12, R6 ;  /* 0x0000000c0808722b */ /* 0x000fe20000000006 */
[----:B------:R-:W-:-:S07]  /*02a0*/  ISETP.GE.U32.AND P0, PT, R6, 0x7ca00000, PT ;  /* 0x7ca000000600780c */ /* 0x000fce0003f06070 */
[----:B------:R-:W-:Y:S02]  /*02b0*/  DMUL R10, R4, R8 ;  /* 0x00000008040a7228 */ /* 0x000fe40000000000 */
[----:B------:R-:W-:Y:S01]  /*02c0*/  VIADD R17, R9, 0xfff00000 ;  /* 0xfff0000009117836 */ /* 0x000fe20000000000 */
[----:B------:R-:W-:-:S05]  /*02d0*/  MOV R16, R8 ;  /* 0x0000000800107202 */ /* 0x000fca0000000f00 */
[----:B------:R-:W-:-:S08]  /*02e0*/  DFMA R12, R10, -R10, R4 ;  /* 0x8000000a0a0c722b */ /* 0x000fd00000000004 */
[----:B------:R-:W-:Y:S01]  /*02f0*/  DFMA R14, R12, R16, R10 ;  /* 0x000000100c0e722b */ /* 0x000fe2000000000a */
[----:B------:R-:W-:Y:S10]  /*0300*/  @!P0 BRA `(.L_x_136) ;  /* 0x0000000000088947 */ /* 0x000ff40003800000 */
[----:B------:R-:W-:-:S07]  /*0310*/  MOV R2, 0x330 ;  /* 0x0000033000027802 */ /* 0x000fce0000000f00 */
[----:B------:R-:W-:Y:S05]  /*0320*/  CALL.REL.NOINC `($__internal_4_$__cuda_sm20_dsqrt_rn_f64_mediumpath_v1) ;  /* 0x00000000001c7944 */ /* 0x000fea0003c00000 */
.L_x_136:
[----:B------:R-:W-:Y:S05]  /*0330*/  BSYNC.RECONVERGENT B0 ;  /* 0x0000000000007941 */ /* 0x000fea0003800200 */
.L_x_135:
[----:B------:R-:W0:Y:S01]  /*0340*/  LDC.64 R4, c[0x0][0x398] ;  /* 0x0000e600ff047b82 */ /* 0x000e220000000a00 */
[----:B------:R-:W1:Y:S02]  /*0350*/  LDCU UR6, c[0x0][0x390] ;  /* 0x00007200ff0677ac */ /* 0x000e640008000800 */
[----:B-1----:R-:W-:-:S04]  /*0360*/  IMAD R3, R3, UR6, R0 ;  /* 0x0000000603037c24 */ /* 0x002fc8000f8e0200 */
[----:B0-----:R-:W-:-:S05]  /*0370*/  IMAD.WIDE R2, R3, 0x8, R4 ;  /* 0x0000000803027825 */ /* 0x001fca00078e0204 */
[----:B------:R-:W-:Y:S01]  /*0380*/  STG.E.64 desc[UR4][R2.64], R14 ;  /* 0x0000000e02007986 */ /* 0x000fe2000c101b04 */
[----:B------:R-:W-:Y:S05]  /*0390*/  EXIT ;  /* 0x000000000000794d */ /* 0x000fea0003800000 */
        .weak           $__internal_4_$__cuda_sm20_dsqrt_rn_f64_mediumpath_v1
        .type           $__internal_4_$__cuda_sm20_dsqrt_rn_f64_mediumpath_v1,@function
        .size           $__internal_4_$__cuda_sm20_dsqrt_rn_f64_mediumpath_v1,(.L_x_147 - $__internal_4_$__cuda_sm20_dsqrt_rn_f64_mediumpath_v1)
$__internal_4_$__cuda_sm20_dsqrt_rn_f64_mediumpath_v1:
[----:B------:R-:W-:Y:S01]  /*03a0*/  ISETP.GE.U32.AND P0, PT, R6, -0x3400000, PT ;  /* 0xfcc000000600780c */ /* 0x000fe20003f06070 */
[----:B------:R-:W-:Y:S01]  /*03b0*/  BSSY.RECONVERGENT B1, `(.L_x_137) ;  /* 0x0000024000017945 */ /* 0x000fe20003800200 */
[----:B------:R-:W-:-:S11]  /*03c0*/  IMAD.MOV.U32 R9, RZ, RZ, R17 ;  /* 0x000000ffff097224 */ /* 0x000fd600078e0011 */
[----:B------:R-:W-:Y:S05]  /*03d0*/  @!P0 BRA `(.L_x_138) ;  /* 0x0000000000208947 */ /* 0x000fea0003800000 */
[----:B------:R-:W-:-:S10]  /*03e0*/  DFMA.RM R8, R12, R8, R10 ;  /* 0x000000080c08722b */ /* 0x000fd4000000400a */
[----:B------:R-:W-:-:S04]  /*03f0*/  IADD3 R6, P0, PT, R8, 0x1, RZ ;  /* 0x0000000108067810 */ /* 0x000fc80007f1e0ff */
[----:B------:R-:W-:-:S06]  /*0400*/  IADD3.X R7, PT, PT, RZ, R9, RZ, P0, !PT ;  /* 0x00000009ff077210 */ /* 0x000fcc00007fe4ff */
[----:B------:R-:W-:-:S08]  /*0410*/  DFMA.RP R4, -R8, R6, R4 ;  /* 0x000000060804722b */ /* 0x000fd00000008104 */
[----:B------:R-:W-:-:S06]  /*0420*/  DSETP.GT.AND P0, PT, R4, RZ, PT ;  /* 0x000000ff0400722a */ /* 0x000fcc0003f04000 */
[----:B------:R-:W-:Y:S02]  /*0430*/  FSEL R6, R6, R8, P0 ;  /* 0x0000000806067208 */ /* 0x000fe40000000000 */
[----:B------:R-:W-:Y:S01]  /*0440*/  FSEL R7, R7, R9, P0 ;  /* 0x0000000907077208 */ /* 0x000fe20000000000 */
[----:B------:R-:W-:Y:S06]  /*0450*/  BRA `(.L_x_139) ;  /* 0x0000000000647947 */ /* 0x000fec0003800000 */
.L_x_138:
        /* <DEDUP_REMOVED lines=19> */
[----:B------:R-:W-:-:S06]  /*0590*/  IADD3 R9, PT, PT, R9, -0x100000, RZ ;  /* 0xfff0000009097810 */ /* 0x000fcc0007ffe0ff */
[----:B------:R-:W-:-:S08]  /*05a0*/  DFMA R10, R6, -R6, R4 ;  /* 0x80000006060a722b */ /* 0x000fd00000000004 */
[----:B------:R-:W-:-:S10]  /*05b0*/  DFMA R6, R8, R10, R6 ;  /* 0x0000000a0806722b */ /* 0x000fd40000000006 */
[----:B------:R-:W-:Y:S01]  /*05c0*/  VIADD R7, R7, 0xfcb00000 ;  /* 0xfcb0000007077836 */ /* 0x000fe20000000000 */
[----:B------:R-:W-:Y:S06]  /*05d0*/  BRA `(.L_x_139) ;  /* 0x0000000000047947 */ /* 0x000fec0003800000 */
.L_x_140:
[----:B------:R-:W-:-:S11]  /*05e0*/  DADD R6, R4, R4 ;  /* 0x0000000004067229 */ /* 0x000fd60000000004 */
.L_x_139:
[----:B------:R-:W-:Y:S05]  /*05f0*/  BSYNC.RECONVERGENT B1 ;  /* 0x0000000000017941 */ /* 0x000fea0003800200 */
.L_x_137:
[----:B------:R-:W-:Y:S01]  /*0600*/  MOV R4, R2 ;  /* 0x0000000200047202 */ /* 0x000fe20000000f00 */
[----:B------:R-:W-:Y:S01]  /*0610*/  IMAD.MOV.U32 R5, RZ, RZ, 0x0 ;  /* 0x00000000ff057424 */ /* 0x000fe200078e00ff */
[----:B------:R-:W-:Y:S01]  /*0620*/  MOV R14, R6 ;  /* 0x00000006000e7202 */ /* 0x000fe20000000f00 */
[----:B------:R-:W-:Y:S02]  /*0630*/  IMAD.MOV.U32 R15, RZ, RZ, R7 ;  /* 0x000000ffff0f7224 */ /* 0x000fe400078e0007 */
[----:B------:R-:W-:Y:S05]  /*0640*/  RET.REL.NODEC R4 `(_Z25calc_pairwise_dist_kernelPdS_iiS_) ;  /* 0xfffffff8046c7950 */ /* 0x000fea0003c3ffff */
.L_x_141:
        /* <DEDUP_REMOVED lines=11> */
.L_x_147:


//--------------------- .nv.shared.reserved.0     --------------------------
	.section	.nv.shared.reserved.0,"aw",@nobits
	.weak		__nv_reservedSMEM_offset_0_alias
	.size		__nv_reservedSMEM_offset_0_alias, 0, 64
	.other		__nv_reservedSMEM_offset_0_alias,@"STO_CUDA_RESERVED_SHARED STV_DEFAULT"
__nv_reservedSMEM_offset_0_alias:
	.zero		0
	.zero		64


//--------------------- .nv.constant0._Z19gen_vdw_grid_kernelPdS_S_ddiiS_ --------------------------
	.section	.nv.constant0._Z19gen_vdw_grid_kernelPdS_S_ddiiS_,"a",@progbits
	.sectionflags	@""
	.align	4
.nv.constant0._Z19gen_vdw_grid_kernelPdS_S_ddiiS_:
	.zero		952


//--------------------- .nv.constant0._Z20gen_elec_grid_kernelPKdS0_ddddiiPd --------------------------
	.section	.nv.constant0._Z20gen_elec_grid_kernelPKdS0_ddddiiPd,"a",@progbits
	.sectionflags	@""
	.align	4
.nv.constant0._Z20gen_elec_grid_kernelPKdS0_ddddiiPd:
	.zero		960


//--------------------- .nv.constant0._Z25calc_pairwise_dist_kernelPdS_iiS_ --------------------------
	.section	.nv.constant0._Z25calc_pairwise_dist_kernelPdS_iiS_,"a",@progbits
	.sectionflags	@""
	.align	4
.nv.constant0._Z25calc_pairwise_dist_kernelPdS_iiS_:
	.zero		928


//--------------------- SYMBOLS --------------------------

	.type		.nv.reservedSmem.offset0,@object
	.size		.nv.reservedSmem.offset0,0x4
